//
// Generated by NVIDIA NVVM Compiler
//
// Compiler Build ID: CL-36424714
// Cuda compilation tools, release 13.0, V13.0.88
// Based on NVVM 20.0.0
//

.version 9.0
.target sm_100
.address_size 64

	// .globl	eq_f32

.visible .entry eq_f32(
	.param .u64 .ptr .align 1 eq_f32_param_0,
	.param .u64 .ptr .align 1 eq_f32_param_1,
	.param .u64 .ptr .align 1 eq_f32_param_2,
	.param .u32 eq_f32_param_3
)
{
	.reg .pred 	%p<3>;
	.reg .b32 	%r<6>;
	.reg .b32 	%f<4>;
	.reg .b64 	%rd<11>;

	ld.param.u64 	%rd1, [eq_f32_param_0];
	ld.param.u64 	%rd2, [eq_f32_param_1];
	ld.param.u64 	%rd3, [eq_f32_param_2];
	ld.param.u32 	%r2, [eq_f32_param_3];
	mov.u32 	%r3, %ctaid.x;
	mov.u32 	%r4, %ntid.x;
	mov.u32 	%r5, %tid.x;
	mad.lo.s32 	%r1, %r3, %r4, %r5;
	setp.ge.u32 	%p1, %r1, %r2;
	@%p1 bra 	$L__BB0_2;
	cvta.to.global.u64 	%rd4, %rd1;
	cvta.to.global.u64 	%rd5, %rd2;
	cvta.to.global.u64 	%rd6, %rd3;
	mul.wide.u32 	%rd7, %r1, 4;
	add.s64 	%rd8, %rd4, %rd7;
	ld.global.f32 	%f1, [%rd8];
	add.s64 	%rd9, %rd5, %rd7;
	ld.global.f32 	%f2, [%rd9];
	setp.eq.f32 	%p2, %f1, %f2;
	selp.f32 	%f3, 0f3F800000, 0f00000000, %p2;
	add.s64 	%rd10, %rd6, %rd7;
	st.global.f32 	[%rd10], %f3;
$L__BB0_2:
	ret;

}
	// .globl	ne_f32
.visible .entry ne_f32(
	.param .u64 .ptr .align 1 ne_f32_param_0,
	.param .u64 .ptr .align 1 ne_f32_param_1,
	.param .u64 .ptr .align 1 ne_f32_param_2,
	.param .u32 ne_f32_param_3
)
{
	.reg .pred 	%p<3>;
	.reg .b32 	%r<6>;
	.reg .b32 	%f<4>;
	.reg .b64 	%rd<11>;

	ld.param.u64 	%rd1, [ne_f32_param_0];
	ld.param.u64 	%rd2, [ne_f32_param_1];
	ld.param.u64 	%rd3, [ne_f32_param_2];
	ld.param.u32 	%r2, [ne_f32_param_3];
	mov.u32 	%r3, %ctaid.x;
	mov.u32 	%r4, %ntid.x;
	mov.u32 	%r5, %tid.x;
	mad.lo.s32 	%r1, %r3, %r4, %r5;
	setp.ge.u32 	%p1, %r1, %r2;
	@%p1 bra 	$L__BB1_2;
	cvta.to.global.u64 	%rd4, %rd1;
	cvta.to.global.u64 	%rd5, %rd2;
	cvta.to.global.u64 	%rd6, %rd3;
	mul.wide.u32 	%rd7, %r1, 4;
	add.s64 	%rd8, %rd4, %rd7;
	ld.global.f32 	%f1, [%rd8];
	add.s64 	%rd9, %rd5, %rd7;
	ld.global.f32 	%f2, [%rd9];
	setp.neu.f32 	%p2, %f1, %f2;
	selp.f32 	%f3, 0f3F800000, 0f00000000, %p2;
	add.s64 	%rd10, %rd6, %rd7;
	st.global.f32 	[%rd10], %f3;
$L__BB1_2:
	ret;

}
	// .globl	lt_f32
.visible .entry lt_f32(
	.param .u64 .ptr .align 1 lt_f32_param_0,
	.param .u64 .ptr .align 1 lt_f32_param_1,
	.param .u64 .ptr .align 1 lt_f32_param_2,
	.param .u32 lt_f32_param_3
)
{
	.reg .pred 	%p<3>;
	.reg .b32 	%r<6>;
	.reg .b32 	%f<4>;
	.reg .b64 	%rd<11>;

	ld.param.u64 	%rd1, [lt_f32_param_0];
	ld.param.u64 	%rd2, [lt_f32_param_1];
	ld.param.u64 	%rd3, [lt_f32_param_2];
	ld.param.u32 	%r2, [lt_f32_param_3];
	mov.u32 	%r3, %ctaid.x;
	mov.u32 	%r4, %ntid.x;
	mov.u32 	%r5, %tid.x;
	mad.lo.s32 	%r1, %r3, %r4, %r5;
	setp.ge.u32 	%p1, %r1, %r2;
	@%p1 bra 	$L__BB2_2;
	cvta.to.global.u64 	%rd4, %rd1;
	cvta.to.global.u64 	%rd5, %rd2;
	cvta.to.global.u64 	%rd6, %rd3;
	mul.wide.u32 	%rd7, %r1, 4;
	add.s64 	%rd8, %rd4, %rd7;
	ld.global.f32 	%f1, [%rd8];
	add.s64 	%rd9, %rd5, %rd7;
	ld.global.f32 	%f2, [%rd9];
	setp.lt.f32 	%p2, %f1, %f2;
	selp.f32 	%f3, 0f3F800000, 0f00000000, %p2;
	add.s64 	%rd10, %rd6, %rd7;
	st.global.f32 	[%rd10], %f3;
$L__BB2_2:
	ret;

}
	// .globl	le_f32
.visible .entry le_f32(
	.param .u64 .ptr .align 1 le_f32_param_0,
	.param .u64 .ptr .align 1 le_f32_param_1,
	.param .u64 .ptr .align 1 le_f32_param_2,
	.param .u32 le_f32_param_3
)
{
	.reg .pred 	%p<3>;
	.reg .b32 	%r<6>;
	.reg .b32 	%f<4>;
	.reg .b64 	%rd<11>;

	ld.param.u64 	%rd1, [le_f32_param_0];
	ld.param.u64 	%rd2, [le_f32_param_1];
	ld.param.u64 	%rd3, [le_f32_param_2];
	ld.param.u32 	%r2, [le_f32_param_3];
	mov.u32 	%r3, %ctaid.x;
	mov.u32 	%r4, %ntid.x;
	mov.u32 	%r5, %tid.x;
	mad.lo.s32 	%r1, %r3, %r4, %r5;
	setp.ge.u32 	%p1, %r1, %r2;
	@%p1 bra 	$L__BB3_2;
	cvta.to.global.u64 	%rd4, %rd1;
	cvta.to.global.u64 	%rd5, %rd2;
	cvta.to.global.u64 	%rd6, %rd3;
	mul.wide.u32 	%rd7, %r1, 4;
	add.s64 	%rd8, %rd4, %rd7;
	ld.global.f32 	%f1, [%rd8];
	add.s64 	%rd9, %rd5, %rd7;
	ld.global.f32 	%f2, [%rd9];
	setp.le.f32 	%p2, %f1, %f2;
	selp.f32 	%f3, 0f3F800000, 0f00000000, %p2;
	add.s64 	%rd10, %rd6, %rd7;
	st.global.f32 	[%rd10], %f3;
$L__BB3_2:
	ret;

}
	// .globl	gt_f32
.visible .entry gt_f32(
	.param .u64 .ptr .align 1 gt_f32_param_0,
	.param .u64 .ptr .align 1 gt_f32_param_1,
	.param .u64 .ptr .align 1 gt_f32_param_2,
	.param .u32 gt_f32_param_3
)
{
	.reg .pred 	%p<3>;
	.reg .b32 	%r<6>;
	.reg .b32 	%f<4>;
	.reg .b64 	%rd<11>;

	ld.param.u64 	%rd1, [gt_f32_param_0];
	ld.param.u64 	%rd2, [gt_f32_param_1];
	ld.param.u64 	%rd3, [gt_f32_param_2];
	ld.param.u32 	%r2, [gt_f32_param_3];
	mov.u32 	%r3, %ctaid.x;
	mov.u32 	%r4, %ntid.x;
	mov.u32 	%r5, %tid.x;
	mad.lo.s32 	%r1, %r3, %r4, %r5;
	setp.ge.u32 	%p1, %r1, %r2;
	@%p1 bra 	$L__BB4_2;
	cvta.to.global.u64 	%rd4, %rd1;
	cvta.to.global.u64 	%rd5, %rd2;
	cvta.to.global.u64 	%rd6, %rd3;
	mul.wide.u32 	%rd7, %r1, 4;
	add.s64 	%rd8, %rd4, %rd7;
	ld.global.f32 	%f1, [%rd8];
	add.s64 	%rd9, %rd5, %rd7;
	ld.global.f32 	%f2, [%rd9];
	setp.gt.f32 	%p2, %f1, %f2;
	selp.f32 	%f3, 0f3F800000, 0f00000000, %p2;
	add.s64 	%rd10, %rd6, %rd7;
	st.global.f32 	[%rd10], %f3;
$L__BB4_2:
	ret;

}
	// .globl	ge_f32
.visible .entry ge_f32(
	.param .u64 .ptr .align 1 ge_f32_param_0,
	.param .u64 .ptr .align 1 ge_f32_param_1,
	.param .u64 .ptr .align 1 ge_f32_param_2,
	.param .u32 ge_f32_param_3
)
{
	.reg .pred 	%p<3>;
	.reg .b32 	%r<6>;
	.reg .b32 	%f<4>;
	.reg .b64 	%rd<11>;

	ld.param.u64 	%rd1, [ge_f32_param_0];
	ld.param.u64 	%rd2, [ge_f32_param_1];
	ld.param.u64 	%rd3, [ge_f32_param_2];
	ld.param.u32 	%r2, [ge_f32_param_3];
	mov.u32 	%r3, %ctaid.x;
	mov.u32 	%r4, %ntid.x;
	mov.u32 	%r5, %tid.x;
	mad.lo.s32 	%r1, %r3, %r4, %r5;
	setp.ge.u32 	%p1, %r1, %r2;
	@%p1 bra 	$L__BB5_2;
	cvta.to.global.u64 	%rd4, %rd1;
	cvta.to.global.u64 	%rd5, %rd2;
	cvta.to.global.u64 	%rd6, %rd3;
	mul.wide.u32 	%rd7, %r1, 4;
	add.s64 	%rd8, %rd4, %rd7;
	ld.global.f32 	%f1, [%rd8];
	add.s64 	%rd9, %rd5, %rd7;
	ld.global.f32 	%f2, [%rd9];
	setp.ge.f32 	%p2, %f1, %f2;
	selp.f32 	%f3, 0f3F800000, 0f00000000, %p2;
	add.s64 	%rd10, %rd6, %rd7;
	st.global.f32 	[%rd10], %f3;
$L__BB5_2:
	ret;

}
	// .globl	eq_f64
.visible .entry eq_f64(
	.param .u64 .ptr .align 1 eq_f64_param_0,
	.param .u64 .ptr .align 1 eq_f64_param_1,
	.param .u64 .ptr .align 1 eq_f64_param_2,
	.param .u32 eq_f64_param_3
)
{
	.reg .pred 	%p<3>;
	.reg .b32 	%r<6>;
	.reg .b64 	%rd<11>;
	.reg .b64 	%fd<4>;

	ld.param.u64 	%rd1, [eq_f64_param_0];
	ld.param.u64 	%rd2, [eq_f64_param_1];
	ld.param.u64 	%rd3, [eq_f64_param_2];
	ld.param.u32 	%r2, [eq_f64_param_3];
	mov.u32 	%r3, %ctaid.x;
	mov.u32 	%r4, %ntid.x;
	mov.u32 	%r5, %tid.x;
	mad.lo.s32 	%r1, %r3, %r4, %r5;
	setp.ge.u32 	%p1, %r1, %r2;
	@%p1 bra 	$L__BB6_2;
	cvta.to.global.u64 	%rd4, %rd1;
	cvta.to.global.u64 	%rd5, %rd2;
	cvta.to.global.u64 	%rd6, %rd3;
	mul.wide.u32 	%rd7, %r1, 8;
	add.s64 	%rd8, %rd4, %rd7;
	ld.global.f64 	%fd1, [%rd8];
	add.s64 	%rd9, %rd5, %rd7;
	ld.global.f64 	%fd2, [%rd9];
	setp.eq.f64 	%p2, %fd1, %fd2;
	selp.f64 	%fd3, 0d3FF0000000000000, 0d0000000000000000, %p2;
	add.s64 	%rd10, %rd6, %rd7;
	st.global.f64 	[%rd10], %fd3;
$L__BB6_2:
	ret;

}
	// .globl	ne_f64
.visible .entry ne_f64(
	.param .u64 .ptr .align 1 ne_f64_param_0,
	.param .u64 .ptr .align 1 ne_f64_param_1,
	.param .u64 .ptr .align 1 ne_f64_param_2,
	.param .u32 ne_f64_param_3
)
{
	.reg .pred 	%p<3>;
	.reg .b32 	%r<6>;
	.reg .b64 	%rd<11>;
	.reg .b64 	%fd<4>;

	ld.param.u64 	%rd1, [ne_f64_param_0];
	ld.param.u64 	%rd2, [ne_f64_param_1];
	ld.param.u64 	%rd3, [ne_f64_param_2];
	ld.param.u32 	%r2, [ne_f64_param_3];
	mov.u32 	%r3, %ctaid.x;
	mov.u32 	%r4, %ntid.x;
	mov.u32 	%r5, %tid.x;
	mad.lo.s32 	%r1, %r3, %r4, %r5;
	setp.ge.u32 	%p1, %r1, %r2;
	@%p1 bra 	$L__BB7_2;
	cvta.to.global.u64 	%rd4, %rd1;
	cvta.to.global.u64 	%rd5, %rd2;
	cvta.to.global.u64 	%rd6, %rd3;
	mul.wide.u32 	%rd7, %r1, 8;
	add.s64 	%rd8, %rd4, %rd7;
	ld.global.f64 	%fd1, [%rd8];
	add.s64 	%rd9, %rd5, %rd7;
	ld.global.f64 	%fd2, [%rd9];
	setp.neu.f64 	%p2, %fd1, %fd2;
	selp.f64 	%fd3, 0d3FF0000000000000, 0d0000000000000000, %p2;
	add.s64 	%rd10, %rd6, %rd7;
	st.global.f64 	[%rd10], %fd3;
$L__BB7_2:
	ret;

}
	// .globl	lt_f64
.visible .entry lt_f64(
	.param .u64 .ptr .align 1 lt_f64_param_0,
	.param .u64 .ptr .align 1 lt_f64_param_1,
	.param .u64 .ptr .align 1 lt_f64_param_2,
	.param .u32 lt_f64_param_3
)
{
	.reg .pred 	%p<3>;
	.reg .b32 	%r<6>;
	.reg .b64 	%rd<11>;
	.reg .b64 	%fd<4>;

	ld.param.u64 	%rd1, [lt_f64_param_0];
	ld.param.u64 	%rd2, [lt_f64_param_1];
	ld.param.u64 	%rd3, [lt_f64_param_2];
	ld.param.u32 	%r2, [lt_f64_param_3];
	mov.u32 	%r3, %ctaid.x;
	mov.u32 	%r4, %ntid.x;
	mov.u32 	%r5, %tid.x;
	mad.lo.s32 	%r1, %r3, %r4, %r5;
	setp.ge.u32 	%p1, %r1, %r2;
	@%p1 bra 	$L__BB8_2;
	cvta.to.global.u64 	%rd4, %rd1;
	cvta.to.global.u64 	%rd5, %rd2;
	cvta.to.global.u64 	%rd6, %rd3;
	mul.wide.u32 	%rd7, %r1, 8;
	add.s64 	%rd8, %rd4, %rd7;
	ld.global.f64 	%fd1, [%rd8];
	add.s64 	%rd9, %rd5, %rd7;
	ld.global.f64 	%fd2, [%rd9];
	setp.lt.f64 	%p2, %fd1, %fd2;
	selp.f64 	%fd3, 0d3FF0000000000000, 0d0000000000000000, %p2;
	add.s64 	%rd10, %rd6, %rd7;
	st.global.f64 	[%rd10], %fd3;
$L__BB8_2:
	ret;

}
	// .globl	le_f64
.visible .entry le_f64(
	.param .u64 .ptr .align 1 le_f64_param_0,
	.param .u64 .ptr .align 1 le_f64_param_1,
	.param .u64 .ptr .align 1 le_f64_param_2,
	.param .u32 le_f64_param_3
)
{
	.reg .pred 	%p<3>;
	.reg .b32 	%r<6>;
	.reg .b64 	%rd<11>;
	.reg .b64 	%fd<4>;

	ld.param.u64 	%rd1, [le_f64_param_0];
	ld.param.u64 	%rd2, [le_f64_param_1];
	ld.param.u64 	%rd3, [le_f64_param_2];
	ld.param.u32 	%r2, [le_f64_param_3];
	mov.u32 	%r3, %ctaid.x;
	mov.u32 	%r4, %ntid.x;
	mov.u32 	%r5, %tid.x;
	mad.lo.s32 	%r1, %r3, %r4, %r5;
	setp.ge.u32 	%p1, %r1, %r2;
	@%p1 bra 	$L__BB9_2;
	cvta.to.global.u64 	%rd4, %rd1;
	cvta.to.global.u64 	%rd5, %rd2;
	cvta.to.global.u64 	%rd6, %rd3;
	mul.wide.u32 	%rd7, %r1, 8;
	add.s64 	%rd8, %rd4, %rd7;
	ld.global.f64 	%fd1, [%rd8];
	add.s64 	%rd9, %rd5, %rd7;
	ld.global.f64 	%fd2, [%rd9];
	setp.le.f64 	%p2, %fd1, %fd2;
	selp.f64 	%fd3, 0d3FF0000000000000, 0d0000000000000000, %p2;
	add.s64 	%rd10, %rd6, %rd7;
	st.global.f64 	[%rd10], %fd3;
$L__BB9_2:
	ret;

}
	// .globl	gt_f64
.visible .entry gt_f64(
	.param .u64 .ptr .align 1 gt_f64_param_0,
	.param .u64 .ptr .align 1 gt_f64_param_1,
	.param .u64 .ptr .align 1 gt_f64_param_2,
	.param .u32 gt_f64_param_3
)
{
	.reg .pred 	%p<3>;
	.reg .b32 	%r<6>;
	.reg .b64 	%rd<11>;
	.reg .b64 	%fd<4>;

	ld.param.u64 	%rd1, [gt_f64_param_0];
	ld.param.u64 	%rd2, [gt_f64_param_1];
	ld.param.u64 	%rd3, [gt_f64_param_2];
	ld.param.u32 	%r2, [gt_f64_param_3];
	mov.u32 	%r3, %ctaid.x;
	mov.u32 	%r4, %ntid.x;
	mov.u32 	%r5, %tid.x;
	mad.lo.s32 	%r1, %r3, %r4, %r5;
	setp.ge.u32 	%p1, %r1, %r2;
	@%p1 bra 	$L__BB10_2;
	cvta.to.global.u64 	%rd4, %rd1;
	cvta.to.global.u64 	%rd5, %rd2;
	cvta.to.global.u64 	%rd6, %rd3;
	mul.wide.u32 	%rd7, %r1, 8;
	add.s64 	%rd8, %rd4, %rd7;
	ld.global.f64 	%fd1, [%rd8];
	add.s64 	%rd9, %rd5, %rd7;
	ld.global.f64 	%fd2, [%rd9];
	setp.gt.f64 	%p2, %fd1, %fd2;
	selp.f64 	%fd3, 0d3FF0000000000000, 0d0000000000000000, %p2;
	add.s64 	%rd10, %rd6, %rd7;
	st.global.f64 	[%rd10], %fd3;
$L__BB10_2:
	ret;

}
	// .globl	ge_f64
.visible .entry ge_f64(
	.param .u64 .ptr .align 1 ge_f64_param_0,
	.param .u64 .ptr .align 1 ge_f64_param_1,
	.param .u64 .ptr .align 1 ge_f64_param_2,
	.param .u32 ge_f64_param_3
)
{
	.reg .pred 	%p<3>;
	.reg .b32 	%r<6>;
	.reg .b64 	%rd<11>;
	.reg .b64 	%fd<4>;

	ld.param.u64 	%rd1, [ge_f64_param_0];
	ld.param.u64 	%rd2, [ge_f64_param_1];
	ld.param.u64 	%rd3, [ge_f64_param_2];
	ld.param.u32 	%r2, [ge_f64_param_3];
	mov.u32 	%r3, %ctaid.x;
	mov.u32 	%r4, %ntid.x;
	mov.u32 	%r5, %tid.x;
	mad.lo.s32 	%r1, %r3, %r4, %r5;
	setp.ge.u32 	%p1, %r1, %r2;
	@%p1 bra 	$L__BB11_2;
	cvta.to.global.u64 	%rd4, %rd1;
	cvta.to.global.u64 	%rd5, %rd2;
	cvta.to.global.u64 	%rd6, %rd3;
	mul.wide.u32 	%rd7, %r1, 8;
	add.s64 	%rd8, %rd4, %rd7;
	ld.global.f64 	%fd1, [%rd8];
	add.s64 	%rd9, %rd5, %rd7;
	ld.global.f64 	%fd2, [%rd9];
	setp.ge.f64 	%p2, %fd1, %fd2;
	selp.f64 	%fd3, 0d3FF0000000000000, 0d0000000000000000, %p2;
	add.s64 	%rd10, %rd6, %rd7;
	st.global.f64 	[%rd10], %fd3;
$L__BB11_2:
	ret;

}
	// .globl	eq_i32
.visible .entry eq_i32(
	.param .u64 .ptr .align 1 eq_i32_param_0,
	.param .u64 .ptr .align 1 eq_i32_param_1,
	.param .u64 .ptr .align 1 eq_i32_param_2,
	.param .u32 eq_i32_param_3
)
{
	.reg .pred 	%p<3>;
	.reg .b32 	%r<9>;
	.reg .b64 	%rd<11>;

	ld.param.u64 	%rd1, [eq_i32_param_0];
	ld.param.u64 	%rd2, [eq_i32_param_1];
	ld.param.u64 	%rd3, [eq_i32_param_2];
	ld.param.u32 	%r2, [eq_i32_param_3];
	mov.u32 	%r3, %ctaid.x;
	mov.u32 	%r4, %ntid.x;
	mov.u32 	%r5, %tid.x;
	mad.lo.s32 	%r1, %r3, %r4, %r5;
	setp.ge.u32 	%p1, %r1, %r2;
	@%p1 bra 	$L__BB12_2;
	cvta.to.global.u64 	%rd4, %rd1;
	cvta.to.global.u64 	%rd5, %rd2;
	cvta.to.global.u64 	%rd6, %rd3;
	mul.wide.u32 	%rd7, %r1, 4;
	add.s64 	%rd8, %rd4, %rd7;
	ld.global.u32 	%r6, [%rd8];
	add.s64 	%rd9, %rd5, %rd7;
	ld.global.u32 	%r7, [%rd9];
	setp.eq.s32 	%p2, %r6, %r7;
	selp.u32 	%r8, 1, 0, %p2;
	add.s64 	%rd10, %rd6, %rd7;
	st.global.u32 	[%rd10], %r8;
$L__BB12_2:
	ret;

}
	// .globl	ne_i32
.visible .entry ne_i32(
	.param .u64 .ptr .align 1 ne_i32_param_0,
	.param .u64 .ptr .align 1 ne_i32_param_1,
	.param .u64 .ptr .align 1 ne_i32_param_2,
	.param .u32 ne_i32_param_3
)
{
	.reg .pred 	%p<3>;
	.reg .b32 	%r<9>;
	.reg .b64 	%rd<11>;

	ld.param.u64 	%rd1, [ne_i32_param_0];
	ld.param.u64 	%rd2, [ne_i32_param_1];
	ld.param.u64 	%rd3, [ne_i32_param_2];
	ld.param.u32 	%r2, [ne_i32_param_3];
	mov.u32 	%r3, %ctaid.x;
	mov.u32 	%r4, %ntid.x;
	mov.u32 	%r5, %tid.x;
	mad.lo.s32 	%r1, %r3, %r4, %r5;
	setp.ge.u32 	%p1, %r1, %r2;
	@%p1 bra 	$L__BB13_2;
	cvta.to.global.u64 	%rd4, %rd1;
	cvta.to.global.u64 	%rd5, %rd2;
	cvta.to.global.u64 	%rd6, %rd3;
	mul.wide.u32 	%rd7, %r1, 4;
	add.s64 	%rd8, %rd4, %rd7;
	ld.global.u32 	%r6, [%rd8];
	add.s64 	%rd9, %rd5, %rd7;
	ld.global.u32 	%r7, [%rd9];
	setp.ne.s32 	%p2, %r6, %r7;
	selp.u32 	%r8, 1, 0, %p2;
	add.s64 	%rd10, %rd6, %rd7;
	st.global.u32 	[%rd10], %r8;
$L__BB13_2:
	ret;

}
	// .globl	lt_i32
.visible .entry lt_i32(
	.param .u64 .ptr .align 1 lt_i32_param_0,
	.param .u64 .ptr .align 1 lt_i32_param_1,
	.param .u64 .ptr .align 1 lt_i32_param_2,
	.param .u32 lt_i32_param_3
)
{
	.reg .pred 	%p<3>;
	.reg .b32 	%r<9>;
	.reg .b64 	%rd<11>;

	ld.param.u64 	%rd1, [lt_i32_param_0];
	ld.param.u64 	%rd2, [lt_i32_param_1];
	ld.param.u64 	%rd3, [lt_i32_param_2];
	ld.param.u32 	%r2, [lt_i32_param_3];
	mov.u32 	%r3, %ctaid.x;
	mov.u32 	%r4, %ntid.x;
	mov.u32 	%r5, %tid.x;
	mad.lo.s32 	%r1, %r3, %r4, %r5;
	setp.ge.u32 	%p1, %r1, %r2;
	@%p1 bra 	$L__BB14_2;
	cvta.to.global.u64 	%rd4, %rd1;
	cvta.to.global.u64 	%rd5, %rd2;
	cvta.to.global.u64 	%rd6, %rd3;
	mul.wide.u32 	%rd7, %r1, 4;
	add.s64 	%rd8, %rd4, %rd7;
	ld.global.u32 	%r6, [%rd8];
	add.s64 	%rd9, %rd5, %rd7;
	ld.global.u32 	%r7, [%rd9];
	setp.lt.s32 	%p2, %r6, %r7;
	selp.u32 	%r8, 1, 0, %p2;
	add.s64 	%rd10, %rd6, %rd7;
	st.global.u32 	[%rd10], %r8;
$L__BB14_2:
	ret;

}
	// .globl	le_i32
.visible .entry le_i32(
	.param .u64 .ptr .align 1 le_i32_param_0,
	.param .u64 .ptr .align 1 le_i32_param_1,
	.param .u64 .ptr .align 1 le_i32_param_2,
	.param .u32 le_i32_param_3
)
{
	.reg .pred 	%p<3>;
	.reg .b32 	%r<9>;
	.reg .b64 	%rd<11>;

	ld.param.u64 	%rd1, [le_i32_param_0];
	ld.param.u64 	%rd2, [le_i32_param_1];
	ld.param.u64 	%rd3, [le_i32_param_2];
	ld.param.u32 	%r2, [le_i32_param_3];
	mov.u32 	%r3, %ctaid.x;
	mov.u32 	%r4, %ntid.x;
	mov.u32 	%r5, %tid.x;
	mad.lo.s32 	%r1, %r3, %r4, %r5;
	setp.ge.u32 	%p1, %r1, %r2;
	@%p1 bra 	$L__BB15_2;
	cvta.to.global.u64 	%rd4, %rd1;
	cvta.to.global.u64 	%rd5, %rd2;
	cvta.to.global.u64 	%rd6, %rd3;
	mul.wide.u32 	%rd7, %r1, 4;
	add.s64 	%rd8, %rd4, %rd7;
	ld.global.u32 	%r6, [%rd8];
	add.s64 	%rd9, %rd5, %rd7;
	ld.global.u32 	%r7, [%rd9];
	setp.le.s32 	%p2, %r6, %r7;
	selp.u32 	%r8, 1, 0, %p2;
	add.s64 	%rd10, %rd6, %rd7;
	st.global.u32 	[%rd10], %r8;
$L__BB15_2:
	ret;

}
	// .globl	gt_i32
.visible .entry gt_i32(
	.param .u64 .ptr .align 1 gt_i32_param_0,
	.param .u64 .ptr .align 1 gt_i32_param_1,
	.param .u64 .ptr .align 1 gt_i32_param_2,
	.param .u32 gt_i32_param_3
)
{
	.reg .pred 	%p<3>;
	.reg .b32 	%r<9>;
	.reg .b64 	%rd<11>;

	ld.param.u64 	%rd1, [gt_i32_param_0];
	ld.param.u64 	%rd2, [gt_i32_param_1];
	ld.param.u64 	%rd3, [gt_i32_param_2];
	ld.param.u32 	%r2, [gt_i32_param_3];
	mov.u32 	%r3, %ctaid.x;
	mov.u32 	%r4, %ntid.x;
	mov.u32 	%r5, %tid.x;
	mad.lo.s32 	%r1, %r3, %r4, %r5;
	setp.ge.u32 	%p1, %r1, %r2;
	@%p1 bra 	$L__BB16_2;
	cvta.to.global.u64 	%rd4, %rd1;
	cvta.to.global.u64 	%rd5, %rd2;
	cvta.to.global.u64 	%rd6, %rd3;
	mul.wide.u32 	%rd7, %r1, 4;
	add.s64 	%rd8, %rd4, %rd7;
	ld.global.u32 	%r6, [%rd8];
	add.s64 	%rd9, %rd5, %rd7;
	ld.global.u32 	%r7, [%rd9];
	setp.gt.s32 	%p2, %r6, %r7;
	selp.u32 	%r8, 1, 0, %p2;
	add.s64 	%rd10, %rd6, %rd7;
	st.global.u32 	[%rd10], %r8;
$L__BB16_2:
	ret;

}
	// .globl	ge_i32
.visible .entry ge_i32(
	.param .u64 .ptr .align 1 ge_i32_param_0,
	.param .u64 .ptr .align 1 ge_i32_param_1,
	.param .u64 .ptr .align 1 ge_i32_param_2,
	.param .u32 ge_i32_param_3
)
{
	.reg .pred 	%p<3>;
	.reg .b32 	%r<9>;
	.reg .b64 	%rd<11>;

	ld.param.u64 	%rd1, [ge_i32_param_0];
	ld.param.u64 	%rd2, [ge_i32_param_1];
	ld.param.u64 	%rd3, [ge_i32_param_2];
	ld.param.u32 	%r2, [ge_i32_param_3];
	mov.u32 	%r3, %ctaid.x;
	mov.u32 	%r4, %ntid.x;
	mov.u32 	%r5, %tid.x;
	mad.lo.s32 	%r1, %r3, %r4, %r5;
	setp.ge.u32 	%p1, %r1, %r2;
	@%p1 bra 	$L__BB17_2;
	cvta.to.global.u64 	%rd4, %rd1;
	cvta.to.global.u64 	%rd5, %rd2;
	cvta.to.global.u64 	%rd6, %rd3;
	mul.wide.u32 	%rd7, %r1, 4;
	add.s64 	%rd8, %rd4, %rd7;
	ld.global.u32 	%r6, [%rd8];
	add.s64 	%rd9, %rd5, %rd7;
	ld.global.u32 	%r7, [%rd9];
	setp.ge.s32 	%p2, %r6, %r7;
	selp.u32 	%r8, 1, 0, %p2;
	add.s64 	%rd10, %rd6, %rd7;
	st.global.u32 	[%rd10], %r8;
$L__BB17_2:
	ret;

}
	// .globl	eq_i64
.visible .entry eq_i64(
	.param .u64 .ptr .align 1 eq_i64_param_0,
	.param .u64 .ptr .align 1 eq_i64_param_1,
	.param .u64 .ptr .align 1 eq_i64_param_2,
	.param .u32 eq_i64_param_3
)
{
	.reg .pred 	%p<3>;
	.reg .b32 	%r<6>;
	.reg .b64 	%rd<14>;

	ld.param.u64 	%rd1, [eq_i64_param_0];
	ld.param.u64 	%rd2, [eq_i64_param_1];
	ld.param.u64 	%rd3, [eq_i64_param_2];
	ld.param.u32 	%r2, [eq_i64_param_3];
	mov.u32 	%r3, %ctaid.x;
	mov.u32 	%r4, %ntid.x;
	mov.u32 	%r5, %tid.x;
	mad.lo.s32 	%r1, %r3, %r4, %r5;
	setp.ge.u32 	%p1, %r1, %r2;
	@%p1 bra 	$L__BB18_2;
	cvta.to.global.u64 	%rd4, %rd1;
	cvta.to.global.u64 	%rd5, %rd2;
	cvta.to.global.u64 	%rd6, %rd3;
	mul.wide.u32 	%rd7, %r1, 8;
	add.s64 	%rd8, %rd4, %rd7;
	ld.global.u64 	%rd9, [%rd8];
	add.s64 	%rd10, %rd5, %rd7;
	ld.global.u64 	%rd11, [%rd10];
	setp.eq.s64 	%p2, %rd9, %rd11;
	selp.u64 	%rd12, 1, 0, %p2;
	add.s64 	%rd13, %rd6, %rd7;
	st.global.u64 	[%rd13], %rd12;
$L__BB18_2:
	ret;

}
	// .globl	ne_i64
.visible .entry ne_i64(
	.param .u64 .ptr .align 1 ne_i64_param_0,
	.param .u64 .ptr .align 1 ne_i64_param_1,
	.param .u64 .ptr .align 1 ne_i64_param_2,
	.param .u32 ne_i64_param_3
)
{
	.reg .pred 	%p<3>;
	.reg .b32 	%r<6>;
	.reg .b64 	%rd<14>;

	ld.param.u64 	%rd1, [ne_i64_param_0];
	ld.param.u64 	%rd2, [ne_i64_param_1];
	ld.param.u64 	%rd3, [ne_i64_param_2];
	ld.param.u32 	%r2, [ne_i64_param_3];
	mov.u32 	%r3, %ctaid.x;
	mov.u32 	%r4, %ntid.x;
	mov.u32 	%r5, %tid.x;
	mad.lo.s32 	%r1, %r3, %r4, %r5;
	setp.ge.u32 	%p1, %r1, %r2;
	@%p1 bra 	$L__BB19_2;
	cvta.to.global.u64 	%rd4, %rd1;
	cvta.to.global.u64 	%rd5, %rd2;
	cvta.to.global.u64 	%rd6, %rd3;
	mul.wide.u32 	%rd7, %r1, 8;
	add.s64 	%rd8, %rd4, %rd7;
	ld.global.u64 	%rd9, [%rd8];
	add.s64 	%rd10, %rd5, %rd7;
	ld.global.u64 	%rd11, [%rd10];
	setp.ne.s64 	%p2, %rd9, %rd11;
	selp.u64 	%rd12, 1, 0, %p2;
	add.s64 	%rd13, %rd6, %rd7;
	st.global.u64 	[%rd13], %rd12;
$L__BB19_2:
	ret;

}
	// .globl	lt_i64
.visible .entry lt_i64(
	.param .u64 .ptr .align 1 lt_i64_param_0,
	.param .u64 .ptr .align 1 lt_i64_param_1,
	.param .u64 .ptr .align 1 lt_i64_param_2,
	.param .u32 lt_i64_param_3
)
{
	.reg .pred 	%p<3>;
	.reg .b32 	%r<6>;
	.reg .b64 	%rd<14>;

	ld.param.u64 	%rd1, [lt_i64_param_0];
	ld.param.u64 	%rd2, [lt_i64_param_1];
	ld.param.u64 	%rd3, [lt_i64_param_2];
	ld.param.u32 	%r2, [lt_i64_param_3];
	mov.u32 	%r3, %ctaid.x;
	mov.u32 	%r4, %ntid.x;
	mov.u32 	%r5, %tid.x;
	mad.lo.s32 	%r1, %r3, %r4, %r5;
	setp.ge.u32 	%p1, %r1, %r2;
	@%p1 bra 	$L__BB20_2;
	cvta.to.global.u64 	%rd4, %rd1;
	cvta.to.global.u64 	%rd5, %rd2;
	cvta.to.global.u64 	%rd6, %rd3;
	mul.wide.u32 	%rd7, %r1, 8;
	add.s64 	%rd8, %rd4, %rd7;
	ld.global.u64 	%rd9, [%rd8];
	add.s64 	%rd10, %rd5, %rd7;
	ld.global.u64 	%rd11, [%rd10];
	setp.lt.s64 	%p2, %rd9, %rd11;
	selp.u64 	%rd12, 1, 0, %p2;
	add.s64 	%rd13, %rd6, %rd7;
	st.global.u64 	[%rd13], %rd12;
$L__BB20_2:
	ret;

}
	// .globl	le_i64
.visible .entry le_i64(
	.param .u64 .ptr .align 1 le_i64_param_0,
	.param .u64 .ptr .align 1 le_i64_param_1,
	.param .u64 .ptr .align 1 le_i64_param_2,
	.param .u32 le_i64_param_3
)
{
	.reg .pred 	%p<3>;
	.reg .b32 	%r<6>;
	.reg .b64 	%rd<14>;

	ld.param.u64 	%rd1, [le_i64_param_0];
	ld.param.u64 	%rd2, [le_i64_param_1];
	ld.param.u64 	%rd3, [le_i64_param_2];
	ld.param.u32 	%r2, [le_i64_param_3];
	mov.u32 	%r3, %ctaid.x;
	mov.u32 	%r4, %ntid.x;
	mov.u32 	%r5, %tid.x;
	mad.lo.s32 	%r1, %r3, %r4, %r5;
	setp.ge.u32 	%p1, %r1, %r2;
	@%p1 bra 	$L__BB21_2;
	cvta.to.global.u64 	%rd4, %rd1;
	cvta.to.global.u64 	%rd5, %rd2;
	cvta.to.global.u64 	%rd6, %rd3;
	mul.wide.u32 	%rd7, %r1, 8;
	add.s64 	%rd8, %rd4, %rd7;
	ld.global.u64 	%rd9, [%rd8];
	add.s64 	%rd10, %rd5, %rd7;
	ld.global.u64 	%rd11, [%rd10];
	setp.le.s64 	%p2, %rd9, %rd11;
	selp.u64 	%rd12, 1, 0, %p2;
	add.s64 	%rd13, %rd6, %rd7;
	st.global.u64 	[%rd13], %rd12;
$L__BB21_2:
	ret;

}
	// .globl	gt_i64
.visible .entry gt_i64(
	.param .u64 .ptr .align 1 gt_i64_param_0,
	.param .u64 .ptr .align 1 gt_i64_param_1,
	.param .u64 .ptr .align 1 gt_i64_param_2,
	.param .u32 gt_i64_param_3
)
{
	.reg .pred 	%p<3>;
	.reg .b32 	%r<6>;
	.reg .b64 	%rd<14>;

	ld.param.u64 	%rd1, [gt_i64_param_0];
	ld.param.u64 	%rd2, [gt_i64_param_1];
	ld.param.u64 	%rd3, [gt_i64_param_2];
	ld.param.u32 	%r2, [gt_i64_param_3];
	mov.u32 	%r3, %ctaid.x;
	mov.u32 	%r4, %ntid.x;
	mov.u32 	%r5, %tid.x;
	mad.lo.s32 	%r1, %r3, %r4, %r5;
	setp.ge.u32 	%p1, %r1, %r2;
	@%p1 bra 	$L__BB22_2;
	cvta.to.global.u64 	%rd4, %rd1;
	cvta.to.global.u64 	%rd5, %rd2;
	cvta.to.global.u64 	%rd6, %rd3;
	mul.wide.u32 	%rd7, %r1, 8;
	add.s64 	%rd8, %rd4, %rd7;
	ld.global.u64 	%rd9, [%rd8];
	add.s64 	%rd10, %rd5, %rd7;
	ld.global.u64 	%rd11, [%rd10];
	setp.gt.s64 	%p2, %rd9, %rd11;
	selp.u64 	%rd12, 1, 0, %p2;
	add.s64 	%rd13, %rd6, %rd7;
	st.global.u64 	[%rd13], %rd12;
$L__BB22_2:
	ret;

}
	// .globl	ge_i64
.visible .entry ge_i64(
	.param .u64 .ptr .align 1 ge_i64_param_0,
	.param .u64 .ptr .align 1 ge_i64_param_1,
	.param .u64 .ptr .align 1 ge_i64_param_2,
	.param .u32 ge_i64_param_3
)
{
	.reg .pred 	%p<3>;
	.reg .b32 	%r<6>;
	.reg .b64 	%rd<14>;

	ld.param.u64 	%rd1, [ge_i64_param_0];
	ld.param.u64 	%rd2, [ge_i64_param_1];
	ld.param.u64 	%rd3, [ge_i64_param_2];
	ld.param.u32 	%r2, [ge_i64_param_3];
	mov.u32 	%r3, %ctaid.x;
	mov.u32 	%r4, %ntid.x;
	mov.u32 	%r5, %tid.x;
	mad.lo.s32 	%r1, %r3, %r4, %r5;
	setp.ge.u32 	%p1, %r1, %r2;
	@%p1 bra 	$L__BB23_2;
	cvta.to.global.u64 	%rd4, %rd1;
	cvta.to.global.u64 	%rd5, %rd2;
	cvta.to.global.u64 	%rd6, %rd3;
	mul.wide.u32 	%rd7, %r1, 8;
	add.s64 	%rd8, %rd4, %rd7;
	ld.global.u64 	%rd9, [%rd8];
	add.s64 	%rd10, %rd5, %rd7;
	ld.global.u64 	%rd11, [%rd10];
	setp.ge.s64 	%p2, %rd9, %rd11;
	selp.u64 	%rd12, 1, 0, %p2;
	add.s64 	%rd13, %rd6, %rd7;
	st.global.u64 	[%rd13], %rd12;
$L__BB23_2:
	ret;

}
	// .globl	eq_broadcast_f32
.visible .entry eq_broadcast_f32(
	.param .u64 .ptr .align 1 eq_broadcast_f32_param_0,
	.param .u64 .ptr .align 1 eq_broadcast_f32_param_1,
	.param .u64 .ptr .align 1 eq_broadcast_f32_param_2,
	.param .u64 .ptr .align 1 eq_broadcast_f32_param_3,
	.param .u64 .ptr .align 1 eq_broadcast_f32_param_4,
	.param .u64 .ptr .align 1 eq_broadcast_f32_param_5,
	.param .u32 eq_broadcast_f32_param_6,
	.param .u32 eq_broadcast_f32_param_7
)
{
	.reg .pred 	%p<12>;
	.reg .b32 	%r<203>;
	.reg .b32 	%f<4>;
	.reg .b64 	%rd<86>;

	ld.param.u64 	%rd8, [eq_broadcast_f32_param_0];
	ld.param.u64 	%rd9, [eq_broadcast_f32_param_1];
	ld.param.u64 	%rd10, [eq_broadcast_f32_param_2];
	ld.param.u64 	%rd11, [eq_broadcast_f32_param_3];
	ld.param.u64 	%rd12, [eq_broadcast_f32_param_4];
	ld.param.u64 	%rd13, [eq_broadcast_f32_param_5];
	ld.param.u32 	%r48, [eq_broadcast_f32_param_6];
	ld.param.u32 	%r49, [eq_broadcast_f32_param_7];
	cvta.to.global.u64 	%rd1, %rd12;
	cvta.to.global.u64 	%rd2, %rd11;
	cvta.to.global.u64 	%rd3, %rd13;
	mov.u32 	%r50, %ctaid.x;
	mov.u32 	%r51, %ntid.x;
	mov.u32 	%r52, %tid.x;
	mad.lo.s32 	%r1, %r50, %r51, %r52;
	setp.ge.u32 	%p1, %r1, %r49;
	@%p1 bra 	$L__BB24_16;
	add.s32 	%r191, %r48, -1;
	setp.lt.s32 	%p2, %r191, 0;
	mov.b64 	%rd84, 0;
	mov.u64 	%rd85, %rd84;
	@%p2 bra 	$L__BB24_15;
	and.b32  	%r3, %r48, 7;
	setp.lt.u32 	%p3, %r191, 7;
	mov.b32 	%r202, 0;
	mov.u32 	%r201, %r202;
	mov.u32 	%r194, %r1;
	@%p3 bra 	$L__BB24_6;
	add.s32 	%r179, %r48, -4;
	and.b32  	%r56, %r48, -8;
	neg.s32 	%r178, %r56;
	mov.b32 	%r202, 0;
	mov.u32 	%r194, %r1;
$L__BB24_4:
	.pragma "nounroll";
	add.s32 	%r57, %r179, 3;
	mul.wide.u32 	%rd15, %r57, 4;
	add.s64 	%rd16, %rd3, %rd15;
	ld.global.u32 	%r58, [%rd16];
	div.u32 	%r59, %r194, %r58;
	mul.lo.s32 	%r60, %r59, %r58;
	sub.s32 	%r61, %r194, %r60;
	add.s64 	%rd17, %rd2, %rd15;
	ld.global.u32 	%r62, [%rd17];
	mad.lo.s32 	%r63, %r62, %r61, %r201;
	add.s64 	%rd18, %rd1, %rd15;
	ld.global.u32 	%r64, [%rd18];
	mad.lo.s32 	%r65, %r64, %r61, %r202;
	add.s32 	%r66, %r179, 2;
	mul.wide.u32 	%rd19, %r66, 4;
	add.s64 	%rd20, %rd3, %rd19;
	ld.global.u32 	%r67, [%rd20];
	div.u32 	%r68, %r59, %r67;
	mul.lo.s32 	%r69, %r68, %r67;
	sub.s32 	%r70, %r59, %r69;
	add.s64 	%rd21, %rd2, %rd19;
	ld.global.u32 	%r71, [%rd21];
	mad.lo.s32 	%r72, %r71, %r70, %r63;
	add.s64 	%rd22, %rd1, %rd19;
	ld.global.u32 	%r73, [%rd22];
	mad.lo.s32 	%r74, %r73, %r70, %r65;
	add.s32 	%r75, %r179, 1;
	mul.wide.u32 	%rd23, %r75, 4;
	add.s64 	%rd24, %rd3, %rd23;
	ld.global.u32 	%r76, [%rd24];
	div.u32 	%r77, %r68, %r76;
	mul.lo.s32 	%r78, %r77, %r76;
	sub.s32 	%r79, %r68, %r78;
	add.s64 	%rd25, %rd2, %rd23;
	ld.global.u32 	%r80, [%rd25];
	mad.lo.s32 	%r81, %r80, %r79, %r72;
	add.s64 	%rd26, %rd1, %rd23;
	ld.global.u32 	%r82, [%rd26];
	mad.lo.s32 	%r83, %r82, %r79, %r74;
	add.s32 	%r84, %r179, -4;
	mul.wide.u32 	%rd27, %r179, 4;
	add.s64 	%rd28, %rd3, %rd27;
	ld.global.u32 	%r85, [%rd28];
	div.u32 	%r86, %r77, %r85;
	mul.lo.s32 	%r87, %r86, %r85;
	sub.s32 	%r88, %r77, %r87;
	add.s64 	%rd29, %rd2, %rd27;
	ld.global.u32 	%r89, [%rd29];
	mad.lo.s32 	%r90, %r89, %r88, %r81;
	add.s64 	%rd30, %rd1, %rd27;
	ld.global.u32 	%r91, [%rd30];
	mad.lo.s32 	%r92, %r91, %r88, %r83;
	add.s32 	%r93, %r179, -1;
	mul.wide.u32 	%rd31, %r93, 4;
	add.s64 	%rd32, %rd3, %rd31;
	ld.global.u32 	%r94, [%rd32];
	div.u32 	%r95, %r86, %r94;
	mul.lo.s32 	%r96, %r95, %r94;
	sub.s32 	%r97, %r86, %r96;
	add.s64 	%rd33, %rd2, %rd31;
	ld.global.u32 	%r98, [%rd33];
	mad.lo.s32 	%r99, %r98, %r97, %r90;
	add.s64 	%rd34, %rd1, %rd31;
	ld.global.u32 	%r100, [%rd34];
	mad.lo.s32 	%r101, %r100, %r97, %r92;
	add.s32 	%r102, %r179, -2;
	mul.wide.u32 	%rd35, %r102, 4;
	add.s64 	%rd36, %rd3, %rd35;
	ld.global.u32 	%r103, [%rd36];
	div.u32 	%r104, %r95, %r103;
	mul.lo.s32 	%r105, %r104, %r103;
	sub.s32 	%r106, %r95, %r105;
	add.s64 	%rd37, %rd2, %rd35;
	ld.global.u32 	%r107, [%rd37];
	mad.lo.s32 	%r108, %r107, %r106, %r99;
	add.s64 	%rd38, %rd1, %rd35;
	ld.global.u32 	%r109, [%rd38];
	mad.lo.s32 	%r110, %r109, %r106, %r101;
	add.s32 	%r111, %r179, -3;
	mul.wide.u32 	%rd39, %r111, 4;
	add.s64 	%rd40, %rd3, %rd39;
	ld.global.u32 	%r112, [%rd40];
	div.u32 	%r113, %r104, %r112;
	mul.lo.s32 	%r114, %r113, %r112;
	sub.s32 	%r115, %r104, %r114;
	add.s64 	%rd41, %rd2, %rd39;
	ld.global.u32 	%r116, [%rd41];
	mad.lo.s32 	%r117, %r116, %r115, %r108;
	add.s64 	%rd42, %rd1, %rd39;
	ld.global.u32 	%r118, [%rd42];
	mad.lo.s32 	%r119, %r118, %r115, %r110;
	mul.wide.u32 	%rd43, %r84, 4;
	add.s64 	%rd44, %rd3, %rd43;
	ld.global.u32 	%r120, [%rd44];
	div.u32 	%r194, %r113, %r120;
	mul.lo.s32 	%r121, %r194, %r120;
	sub.s32 	%r122, %r113, %r121;
	add.s64 	%rd45, %rd2, %rd43;
	ld.global.u32 	%r123, [%rd45];
	mad.lo.s32 	%r201, %r123, %r122, %r117;
	add.s64 	%rd46, %rd1, %rd43;
	ld.global.u32 	%r124, [%rd46];
	mad.lo.s32 	%r202, %r124, %r122, %r119;
	add.s32 	%r179, %r179, -8;
	add.s32 	%r178, %r178, 8;
	setp.ne.s32 	%p4, %r178, 0;
	@%p4 bra 	$L__BB24_4;
	add.s32 	%r191, %r179, 3;
$L__BB24_6:
	setp.eq.s32 	%p5, %r3, 0;
	@%p5 bra 	$L__BB24_14;
	and.b32  	%r23, %r48, 3;
	setp.lt.u32 	%p6, %r3, 4;
	@%p6 bra 	$L__BB24_9;
	mul.wide.u32 	%rd47, %r191, 4;
	add.s64 	%rd48, %rd3, %rd47;
	ld.global.u32 	%r126, [%rd48];
	div.u32 	%r127, %r194, %r126;
	mul.lo.s32 	%r128, %r127, %r126;
	sub.s32 	%r129, %r194, %r128;
	add.s64 	%rd49, %rd2, %rd47;
	ld.global.u32 	%r130, [%rd49];
	mad.lo.s32 	%r131, %r130, %r129, %r201;
	add.s64 	%rd50, %rd1, %rd47;
	ld.global.u32 	%r132, [%rd50];
	mad.lo.s32 	%r133, %r132, %r129, %r202;
	add.s32 	%r134, %r191, -1;
	mul.wide.u32 	%rd51, %r134, 4;
	add.s64 	%rd52, %rd3, %rd51;
	ld.global.u32 	%r135, [%rd52];
	div.u32 	%r136, %r127, %r135;
	mul.lo.s32 	%r137, %r136, %r135;
	sub.s32 	%r138, %r127, %r137;
	add.s64 	%rd53, %rd2, %rd51;
	ld.global.u32 	%r139, [%rd53];
	mad.lo.s32 	%r140, %r139, %r138, %r131;
	add.s64 	%rd54, %rd1, %rd51;
	ld.global.u32 	%r141, [%rd54];
	mad.lo.s32 	%r142, %r141, %r138, %r133;
	add.s32 	%r143, %r191, -2;
	mul.wide.u32 	%rd55, %r143, 4;
	add.s64 	%rd56, %rd3, %rd55;
	ld.global.u32 	%r144, [%rd56];
	div.u32 	%r145, %r136, %r144;
	mul.lo.s32 	%r146, %r145, %r144;
	sub.s32 	%r147, %r136, %r146;
	add.s64 	%rd57, %rd2, %rd55;
	ld.global.u32 	%r148, [%rd57];
	mad.lo.s32 	%r149, %r148, %r147, %r140;
	add.s64 	%rd58, %rd1, %rd55;
	ld.global.u32 	%r150, [%rd58];
	mad.lo.s32 	%r151, %r150, %r147, %r142;
	add.s32 	%r152, %r191, -3;
	mul.wide.u32 	%rd59, %r152, 4;
	add.s64 	%rd60, %rd3, %rd59;
	ld.global.u32 	%r153, [%rd60];
	div.u32 	%r194, %r145, %r153;
	mul.lo.s32 	%r154, %r194, %r153;
	sub.s32 	%r155, %r145, %r154;
	add.s64 	%rd61, %rd2, %rd59;
	ld.global.u32 	%r156, [%rd61];
	mad.lo.s32 	%r201, %r156, %r155, %r149;
	add.s64 	%rd62, %rd1, %rd59;
	ld.global.u32 	%r157, [%rd62];
	mad.lo.s32 	%r202, %r157, %r155, %r151;
	add.s32 	%r191, %r191, -4;
$L__BB24_9:
	setp.eq.s32 	%p7, %r23, 0;
	@%p7 bra 	$L__BB24_14;
	setp.eq.s32 	%p8, %r23, 1;
	@%p8 bra 	$L__BB24_12;
	mul.wide.u32 	%rd63, %r191, 4;
	add.s64 	%rd64, %rd3, %rd63;
	ld.global.u32 	%r159, [%rd64];
	div.u32 	%r160, %r194, %r159;
	mul.lo.s32 	%r161, %r160, %r159;
	sub.s32 	%r162, %r194, %r161;
	add.s64 	%rd65, %rd2, %rd63;
	ld.global.u32 	%r163, [%rd65];
	mad.lo.s32 	%r164, %r163, %r162, %r201;
	add.s64 	%rd66, %rd1, %rd63;
	ld.global.u32 	%r165, [%rd66];
	mad.lo.s32 	%r166, %r165, %r162, %r202;
	add.s32 	%r167, %r191, -1;
	mul.wide.u32 	%rd67, %r167, 4;
	add.s64 	%rd68, %rd3, %rd67;
	ld.global.u32 	%r168, [%rd68];
	div.u32 	%r194, %r160, %r168;
	mul.lo.s32 	%r169, %r194, %r168;
	sub.s32 	%r170, %r160, %r169;
	add.s64 	%rd69, %rd2, %rd67;
	ld.global.u32 	%r171, [%rd69];
	mad.lo.s32 	%r201, %r171, %r170, %r164;
	add.s64 	%rd70, %rd1, %rd67;
	ld.global.u32 	%r172, [%rd70];
	mad.lo.s32 	%r202, %r172, %r170, %r166;
	add.s32 	%r191, %r191, -2;
$L__BB24_12:
	and.b32  	%r173, %r48, 1;
	setp.eq.b32 	%p9, %r173, 1;
	not.pred 	%p10, %p9;
	@%p10 bra 	$L__BB24_14;
	mul.wide.u32 	%rd71, %r191, 4;
	add.s64 	%rd72, %rd3, %rd71;
	ld.global.u32 	%r174, [%rd72];
	rem.u32 	%r175, %r194, %r174;
	add.s64 	%rd73, %rd2, %rd71;
	ld.global.u32 	%r176, [%rd73];
	mad.lo.s32 	%r201, %r176, %r175, %r201;
	add.s64 	%rd74, %rd1, %rd71;
	ld.global.u32 	%r177, [%rd74];
	mad.lo.s32 	%r202, %r177, %r175, %r202;
$L__BB24_14:
	cvt.u64.u32 	%rd84, %r201;
	cvt.u64.u32 	%rd85, %r202;
$L__BB24_15:
	cvta.to.global.u64 	%rd75, %rd8;
	shl.b64 	%rd76, %rd84, 2;
	add.s64 	%rd77, %rd75, %rd76;
	ld.global.f32 	%f1, [%rd77];
	cvta.to.global.u64 	%rd78, %rd9;
	shl.b64 	%rd79, %rd85, 2;
	add.s64 	%rd80, %rd78, %rd79;
	ld.global.f32 	%f2, [%rd80];
	setp.eq.f32 	%p11, %f1, %f2;
	selp.f32 	%f3, 0f3F800000, 0f00000000, %p11;
	cvta.to.global.u64 	%rd81, %rd10;
	mul.wide.u32 	%rd82, %r1, 4;
	add.s64 	%rd83, %rd81, %rd82;
	st.global.f32 	[%rd83], %f3;
$L__BB24_16:
	ret;

}
	// .globl	lt_broadcast_f32
.visible .entry lt_broadcast_f32(
	.param .u64 .ptr .align 1 lt_broadcast_f32_param_0,
	.param .u64 .ptr .align 1 lt_broadcast_f32_param_1,
	.param .u64 .ptr .align 1 lt_broadcast_f32_param_2,
	.param .u64 .ptr .align 1 lt_broadcast_f32_param_3,
	.param .u64 .ptr .align 1 lt_broadcast_f32_param_4,
	.param .u64 .ptr .align 1 lt_broadcast_f32_param_5,
	.param .u32 lt_broadcast_f32_param_6,
	.param .u32 lt_broadcast_f32_param_7
)
{
	.reg .pred 	%p<12>;
	.reg .b32 	%r<203>;
	.reg .b32 	%f<4>;
	.reg .b64 	%rd<86>;

	ld.param.u64 	%rd8, [lt_broadcast_f32_param_0];
	ld.param.u64 	%rd9, [lt_broadcast_f32_param_1];
	ld.param.u64 	%rd10, [lt_broadcast_f32_param_2];
	ld.param.u64 	%rd11, [lt_broadcast_f32_param_3];
	ld.param.u64 	%rd12, [lt_broadcast_f32_param_4];
	ld.param.u64 	%rd13, [lt_broadcast_f32_param_5];
	ld.param.u32 	%r48, [lt_broadcast_f32_param_6];
	ld.param.u32 	%r49, [lt_broadcast_f32_param_7];
	cvta.to.global.u64 	%rd1, %rd12;
	cvta.to.global.u64 	%rd2, %rd11;
	cvta.to.global.u64 	%rd3, %rd13;
	mov.u32 	%r50, %ctaid.x;
	mov.u32 	%r51, %ntid.x;
	mov.u32 	%r52, %tid.x;
	mad.lo.s32 	%r1, %r50, %r51, %r52;
	setp.ge.u32 	%p1, %r1, %r49;
	@%p1 bra 	$L__BB25_16;
	add.s32 	%r191, %r48, -1;
	setp.lt.s32 	%p2, %r191, 0;
	mov.b64 	%rd84, 0;
	mov.u64 	%rd85, %rd84;
	@%p2 bra 	$L__BB25_15;
	and.b32  	%r3, %r48, 7;
	setp.lt.u32 	%p3, %r191, 7;
	mov.b32 	%r202, 0;
	mov.u32 	%r201, %r202;
	mov.u32 	%r194, %r1;
	@%p3 bra 	$L__BB25_6;
	add.s32 	%r179, %r48, -4;
	and.b32  	%r56, %r48, -8;
	neg.s32 	%r178, %r56;
	mov.b32 	%r202, 0;
	mov.u32 	%r194, %r1;
$L__BB25_4:
	.pragma "nounroll";
	add.s32 	%r57, %r179, 3;
	mul.wide.u32 	%rd15, %r57, 4;
	add.s64 	%rd16, %rd3, %rd15;
	ld.global.u32 	%r58, [%rd16];
	div.u32 	%r59, %r194, %r58;
	mul.lo.s32 	%r60, %r59, %r58;
	sub.s32 	%r61, %r194, %r60;
	add.s64 	%rd17, %rd2, %rd15;
	ld.global.u32 	%r62, [%rd17];
	mad.lo.s32 	%r63, %r62, %r61, %r201;
	add.s64 	%rd18, %rd1, %rd15;
	ld.global.u32 	%r64, [%rd18];
	mad.lo.s32 	%r65, %r64, %r61, %r202;
	add.s32 	%r66, %r179, 2;
	mul.wide.u32 	%rd19, %r66, 4;
	add.s64 	%rd20, %rd3, %rd19;
	ld.global.u32 	%r67, [%rd20];
	div.u32 	%r68, %r59, %r67;
	mul.lo.s32 	%r69, %r68, %r67;
	sub.s32 	%r70, %r59, %r69;
	add.s64 	%rd21, %rd2, %rd19;
	ld.global.u32 	%r71, [%rd21];
	mad.lo.s32 	%r72, %r71, %r70, %r63;
	add.s64 	%rd22, %rd1, %rd19;
	ld.global.u32 	%r73, [%rd22];
	mad.lo.s32 	%r74, %r73, %r70, %r65;
	add.s32 	%r75, %r179, 1;
	mul.wide.u32 	%rd23, %r75, 4;
	add.s64 	%rd24, %rd3, %rd23;
	ld.global.u32 	%r76, [%rd24];
	div.u32 	%r77, %r68, %r76;
	mul.lo.s32 	%r78, %r77, %r76;
	sub.s32 	%r79, %r68, %r78;
	add.s64 	%rd25, %rd2, %rd23;
	ld.global.u32 	%r80, [%rd25];
	mad.lo.s32 	%r81, %r80, %r79, %r72;
	add.s64 	%rd26, %rd1, %rd23;
	ld.global.u32 	%r82, [%rd26];
	mad.lo.s32 	%r83, %r82, %r79, %r74;
	add.s32 	%r84, %r179, -4;
	mul.wide.u32 	%rd27, %r179, 4;
	add.s64 	%rd28, %rd3, %rd27;
	ld.global.u32 	%r85, [%rd28];
	div.u32 	%r86, %r77, %r85;
	mul.lo.s32 	%r87, %r86, %r85;
	sub.s32 	%r88, %r77, %r87;
	add.s64 	%rd29, %rd2, %rd27;
	ld.global.u32 	%r89, [%rd29];
	mad.lo.s32 	%r90, %r89, %r88, %r81;
	add.s64 	%rd30, %rd1, %rd27;
	ld.global.u32 	%r91, [%rd30];
	mad.lo.s32 	%r92, %r91, %r88, %r83;
	add.s32 	%r93, %r179, -1;
	mul.wide.u32 	%rd31, %r93, 4;
	add.s64 	%rd32, %rd3, %rd31;
	ld.global.u32 	%r94, [%rd32];
	div.u32 	%r95, %r86, %r94;
	mul.lo.s32 	%r96, %r95, %r94;
	sub.s32 	%r97, %r86, %r96;
	add.s64 	%rd33, %rd2, %rd31;
	ld.global.u32 	%r98, [%rd33];
	mad.lo.s32 	%r99, %r98, %r97, %r90;
	add.s64 	%rd34, %rd1, %rd31;
	ld.global.u32 	%r100, [%rd34];
	mad.lo.s32 	%r101, %r100, %r97, %r92;
	add.s32 	%r102, %r179, -2;
	mul.wide.u32 	%rd35, %r102, 4;
	add.s64 	%rd36, %rd3, %rd35;
	ld.global.u32 	%r103, [%rd36];
	div.u32 	%r104, %r95, %r103;
	mul.lo.s32 	%r105, %r104, %r103;
	sub.s32 	%r106, %r95, %r105;
	add.s64 	%rd37, %rd2, %rd35;
	ld.global.u32 	%r107, [%rd37];
	mad.lo.s32 	%r108, %r107, %r106, %r99;
	add.s64 	%rd38, %rd1, %rd35;
	ld.global.u32 	%r109, [%rd38];
	mad.lo.s32 	%r110, %r109, %r106, %r101;
	add.s32 	%r111, %r179, -3;
	mul.wide.u32 	%rd39, %r111, 4;
	add.s64 	%rd40, %rd3, %rd39;
	ld.global.u32 	%r112, [%rd40];
	div.u32 	%r113, %r104, %r112;
	mul.lo.s32 	%r114, %r113, %r112;
	sub.s32 	%r115, %r104, %r114;
	add.s64 	%rd41, %rd2, %rd39;
	ld.global.u32 	%r116, [%rd41];
	mad.lo.s32 	%r117, %r116, %r115, %r108;
	add.s64 	%rd42, %rd1, %rd39;
	ld.global.u32 	%r118, [%rd42];
	mad.lo.s32 	%r119, %r118, %r115, %r110;
	mul.wide.u32 	%rd43, %r84, 4;
	add.s64 	%rd44, %rd3, %rd43;
	ld.global.u32 	%r120, [%rd44];
	div.u32 	%r194, %r113, %r120;
	mul.lo.s32 	%r121, %r194, %r120;
	sub.s32 	%r122, %r113, %r121;
	add.s64 	%rd45, %rd2, %rd43;
	ld.global.u32 	%r123, [%rd45];
	mad.lo.s32 	%r201, %r123, %r122, %r117;
	add.s64 	%rd46, %rd1, %rd43;
	ld.global.u32 	%r124, [%rd46];
	mad.lo.s32 	%r202, %r124, %r122, %r119;
	add.s32 	%r179, %r179, -8;
	add.s32 	%r178, %r178, 8;
	setp.ne.s32 	%p4, %r178, 0;
	@%p4 bra 	$L__BB25_4;
	add.s32 	%r191, %r179, 3;
$L__BB25_6:
	setp.eq.s32 	%p5, %r3, 0;
	@%p5 bra 	$L__BB25_14;
	and.b32  	%r23, %r48, 3;
	setp.lt.u32 	%p6, %r3, 4;
	@%p6 bra 	$L__BB25_9;
	mul.wide.u32 	%rd47, %r191, 4;
	add.s64 	%rd48, %rd3, %rd47;
	ld.global.u32 	%r126, [%rd48];
	div.u32 	%r127, %r194, %r126;
	mul.lo.s32 	%r128, %r127, %r126;
	sub.s32 	%r129, %r194, %r128;
	add.s64 	%rd49, %rd2, %rd47;
	ld.global.u32 	%r130, [%rd49];
	mad.lo.s32 	%r131, %r130, %r129, %r201;
	add.s64 	%rd50, %rd1, %rd47;
	ld.global.u32 	%r132, [%rd50];
	mad.lo.s32 	%r133, %r132, %r129, %r202;
	add.s32 	%r134, %r191, -1;
	mul.wide.u32 	%rd51, %r134, 4;
	add.s64 	%rd52, %rd3, %rd51;
	ld.global.u32 	%r135, [%rd52];
	div.u32 	%r136, %r127, %r135;
	mul.lo.s32 	%r137, %r136, %r135;
	sub.s32 	%r138, %r127, %r137;
	add.s64 	%rd53, %rd2, %rd51;
	ld.global.u32 	%r139, [%rd53];
	mad.lo.s32 	%r140, %r139, %r138, %r131;
	add.s64 	%rd54, %rd1, %rd51;
	ld.global.u32 	%r141, [%rd54];
	mad.lo.s32 	%r142, %r141, %r138, %r133;
	add.s32 	%r143, %r191, -2;
	mul.wide.u32 	%rd55, %r143, 4;
	add.s64 	%rd56, %rd3, %rd55;
	ld.global.u32 	%r144, [%rd56];
	div.u32 	%r145, %r136, %r144;
	mul.lo.s32 	%r146, %r145, %r144;
	sub.s32 	%r147, %r136, %r146;
	add.s64 	%rd57, %rd2, %rd55;
	ld.global.u32 	%r148, [%rd57];
	mad.lo.s32 	%r149, %r148, %r147, %r140;
	add.s64 	%rd58, %rd1, %rd55;
	ld.global.u32 	%r150, [%rd58];
	mad.lo.s32 	%r151, %r150, %r147, %r142;
	add.s32 	%r152, %r191, -3;
	mul.wide.u32 	%rd59, %r152, 4;
	add.s64 	%rd60, %rd3, %rd59;
	ld.global.u32 	%r153, [%rd60];
	div.u32 	%r194, %r145, %r153;
	mul.lo.s32 	%r154, %r194, %r153;
	sub.s32 	%r155, %r145, %r154;
	add.s64 	%rd61, %rd2, %rd59;
	ld.global.u32 	%r156, [%rd61];
	mad.lo.s32 	%r201, %r156, %r155, %r149;
	add.s64 	%rd62, %rd1, %rd59;
	ld.global.u32 	%r157, [%rd62];
	mad.lo.s32 	%r202, %r157, %r155, %r151;
	add.s32 	%r191, %r191, -4;
$L__BB25_9:
	setp.eq.s32 	%p7, %r23, 0;
	@%p7 bra 	$L__BB25_14;
	setp.eq.s32 	%p8, %r23, 1;
	@%p8 bra 	$L__BB25_12;
	mul.wide.u32 	%rd63, %r191, 4;
	add.s64 	%rd64, %rd3, %rd63;
	ld.global.u32 	%r159, [%rd64];
	div.u32 	%r160, %r194, %r159;
	mul.lo.s32 	%r161, %r160, %r159;
	sub.s32 	%r162, %r194, %r161;
	add.s64 	%rd65, %rd2, %rd63;
	ld.global.u32 	%r163, [%rd65];
	mad.lo.s32 	%r164, %r163, %r162, %r201;
	add.s64 	%rd66, %rd1, %rd63;
	ld.global.u32 	%r165, [%rd66];
	mad.lo.s32 	%r166, %r165, %r162, %r202;
	add.s32 	%r167, %r191, -1;
	mul.wide.u32 	%rd67, %r167, 4;
	add.s64 	%rd68, %rd3, %rd67;
	ld.global.u32 	%r168, [%rd68];
	div.u32 	%r194, %r160, %r168;
	mul.lo.s32 	%r169, %r194, %r168;
	sub.s32 	%r170, %r160, %r169;
	add.s64 	%rd69, %rd2, %rd67;
	ld.global.u32 	%r171, [%rd69];
	mad.lo.s32 	%r201, %r171, %r170, %r164;
	add.s64 	%rd70, %rd1, %rd67;
	ld.global.u32 	%r172, [%rd70];
	mad.lo.s32 	%r202, %r172, %r170, %r166;
	add.s32 	%r191, %r191, -2;
$L__BB25_12:
	and.b32  	%r173, %r48, 1;
	setp.eq.b32 	%p9, %r173, 1;
	not.pred 	%p10, %p9;
	@%p10 bra 	$L__BB25_14;
	mul.wide.u32 	%rd71, %r191, 4;
	add.s64 	%rd72, %rd3, %rd71;
	ld.global.u32 	%r174, [%rd72];
	rem.u32 	%r175, %r194, %r174;
	add.s64 	%rd73, %rd2, %rd71;
	ld.global.u32 	%r176, [%rd73];
	mad.lo.s32 	%r201, %r176, %r175, %r201;
	add.s64 	%rd74, %rd1, %rd71;
	ld.global.u32 	%r177, [%rd74];
	mad.lo.s32 	%r202, %r177, %r175, %r202;
$L__BB25_14:
	cvt.u64.u32 	%rd84, %r201;
	cvt.u64.u32 	%rd85, %r202;
$L__BB25_15:
	cvta.to.global.u64 	%rd75, %rd8;
	shl.b64 	%rd76, %rd84, 2;
	add.s64 	%rd77, %rd75, %rd76;
	ld.global.f32 	%f1, [%rd77];
	cvta.to.global.u64 	%rd78, %rd9;
	shl.b64 	%rd79, %rd85, 2;
	add.s64 	%rd80, %rd78, %rd79;
	ld.global.f32 	%f2, [%rd80];
	setp.lt.f32 	%p11, %f1, %f2;
	selp.f32 	%f3, 0f3F800000, 0f00000000, %p11;
	cvta.to.global.u64 	%rd81, %rd10;
	mul.wide.u32 	%rd82, %r1, 4;
	add.s64 	%rd83, %rd81, %rd82;
	st.global.f32 	[%rd83], %f3;
$L__BB25_16:
	ret;

}


// ===== COMPILED SASS (sm_100) =====

	.target	sm_100

	.elftype	@"ET_EXEC"


//--------------------- .note.nv.tkinfo           --------------------------
	.section	.note.nv.tkinfo,"",@"SHT_NOTE"
	.sectionflags	@"SHF_NOTE_NV_TKINFO"
	.tkinfo
        /*0018*/ 	.word	0x00000002
        /*0030*/ 	.string	""
        /*0030*/ 	.string	"ptxas"
        /*0030*/ 	.string	"Cuda compilation tools, release 13.0, V13.0.88"
        /*0030*/ 	.string	"Build cuda_13.0.r13.0/compiler.36424714_0"
        /*0030*/ 	.string	"-arch sm_100 -m 64 "



//--------------------- .note.nv.cuinfo           --------------------------
	.section	.note.nv.cuinfo,"",@"SHT_NOTE"
	.sectionflags	@"SHF_NOTE_NV_CUINFO"
        /*0018*/ 	.short	0x0002
        /*001a*/ 	.short	0x0064
        /*001c*/ 	.short	0x0082
	.zero		2


//--------------------- .nv.info                  --------------------------
	.section	.nv.info,"",@"SHT_CUDA_INFO"
	.align	4


	//----- nvinfo : EIATTR_REGCOUNT
	.align		4
        /*0000*/ 	.byte	0x04, 0x2f
        /*0002*/ 	.short	(.L_1 - .L_0)
	.align		4
.L_0:
        /*0004*/ 	.word	index@(eq_f32)
        /*0008*/ 	.word	0x0000000c


	//----- nvinfo : EIATTR_FRAME_SIZE
	.align		4
.L_1:
        /*000c*/ 	.byte	0x04, 0x11
        /*000e*/ 	.short	(.L_3 - .L_2)
	.align		4
.L_2:
        /*0010*/ 	.word	index@(eq_f32)
        /*0014*/ 	.word	0x00000000


	//----- nvinfo : EIATTR_REGCOUNT
	.align		4
.L_3:
        /*0018*/ 	.byte	0x04, 0x2f
        /*001a*/ 	.short	(.L_5 - .L_4)
	.align		4
.L_4:
        /*001c*/ 	.word	index@(ne_f32)
        /*0020*/ 	.word	0x0000000c


	//----- nvinfo : EIATTR_FRAME_SIZE
	.align		4
.L_5:
        /*0024*/ 	.byte	0x04, 0x11
        /*0026*/ 	.short	(.L_7 - .L_6)
	.align		4
.L_6:
        /*0028*/ 	.word	index@(ne_f32)
        /*002c*/ 	.word	0x00000000


	//----- nvinfo : EIATTR_REGCOUNT
	.align		4
.L_7:
        /*0030*/ 	.byte	0x04, 0x2f
        /*0032*/ 	.short	(.L_9 - .L_8)
	.align		4
.L_8:
        /*0034*/ 	.word	index@(lt_f32)
        /*0038*/ 	.word	0x0000000c


	//----- nvinfo : EIATTR_FRAME_SIZE
	.align		4
.L_9:
        /*003c*/ 	.byte	0x04, 0x11
        /*003e*/ 	.short	(.L_11 - .L_10)
	.align		4
.L_10:
        /*0040*/ 	.word	index@(lt_f32)
        /*0044*/ 	.word	0x00000000


	//----- nvinfo : EIATTR_REGCOUNT
	.align		4
.L_11:
        /*0048*/ 	.byte	0x04, 0x2f
        /*004a*/ 	.short	(.L_13 - .L_12)
	.align		4
.L_12:
        /*004c*/ 	.word	index@(le_f32)
        /*0050*/ 	.word	0x0000000c


	//----- nvinfo : EIATTR_FRAME_SIZE
	.align		4
.L_13:
        /*0054*/ 	.byte	0x04, 0x11
        /*0056*/ 	.short	(.L_15 - .L_14)
	.align		4
.L_14:
        /*0058*/ 	.word	index@(le_f32)
        /*005c*/ 	.word	0x00000000


	//----- nvinfo : EIATTR_REGCOUNT
	.align		4
.L_15:
        /*0060*/ 	.byte	0x04, 0x2f
        /*0062*/ 	.short	(.L_17 - .L_16)
	.align		4
.L_16:
        /*0064*/ 	.word	index@(gt_f32)
        /*0068*/ 	.word	0x0000000c


	//----- nvinfo : EIATTR_FRAME_SIZE
	.align		4
.L_17:
        /*006c*/ 	.byte	0x04, 0x11
        /*006e*/ 	.short	(.L_19 - .L_18)
	.align		4
.L_18:
        /*0070*/ 	.word	index@(gt_f32)
        /*0074*/ 	.word	0x00000000


	//----- nvinfo : EIATTR_REGCOUNT
	.align		4
.L_19:
        /*0078*/ 	.byte	0x04, 0x2f
        /*007a*/ 	.short	(.L_21 - .L_20)
	.align		4
.L_20:
        /*007c*/ 	.word	index@(ge_f32)
        /*0080*/ 	.word	0x0000000c


	//----- nvinfo : EIATTR_FRAME_SIZE
	.align		4
.L_21:
        /*0084*/ 	.byte	0x04, 0x11
        /*0086*/ 	.short	(.L_23 - .L_22)
	.align		4
.L_22:
        /*0088*/ 	.word	index@(ge_f32)
        /*008c*/ 	.word	0x00000000


	//----- nvinfo : EIATTR_REGCOUNT
	.align		4
.L_23:
        /*0090*/ 	.byte	0x04, 0x2f
        /*0092*/ 	.short	(.L_25 - .L_24)
	.align		4
.L_24:
        /*0094*/ 	.word	index@(eq_f64)
        /*0098*/ 	.word	0x0000000e


	//----- nvinfo : EIATTR_FRAME_SIZE
	.align		4
.L_25:
        /*009c*/ 	.byte	0x04, 0x11
        /*009e*/ 	.short	(.L_27 - .L_26)
	.align		4
.L_26:
        /*00a0*/ 	.word	index@(eq_f64)
        /*00a4*/ 	.word	0x00000000


	//----- nvinfo : EIATTR_REGCOUNT
	.align		4
.L_27:
        /*00a8*/ 	.byte	0x04, 0x2f
        /*00aa*/ 	.short	(.L_29 - .L_28)
	.align		4
.L_28:
        /*00ac*/ 	.word	index@(ne_f64)
        /*00b0*/ 	.word	0x0000000e


	//----- nvinfo : EIATTR_FRAME_SIZE
	.align		4
.L_29:
        /*00b4*/ 	.byte	0x04, 0x11
        /*00b6*/ 	.short	(.L_31 - .L_30)
	.align		4
.L_30:
        /*00b8*/ 	.word	index@(ne_f64)
        /*00bc*/ 	.word	0x00000000


	//----- nvinfo : EIATTR_REGCOUNT
	.align		4
.L_31:
        /*00c0*/ 	.byte	0x04, 0x2f
        /*00c2*/ 	.short	(.L_33 - .L_32)
	.align		4
.L_32:
        /*00c4*/ 	.word	index@(lt_f64)
        /*00c8*/ 	.word	0x0000000e


	//----- nvinfo : EIATTR_FRAME_SIZE
	.align		4
.L_33:
        /*00cc*/ 	.byte	0x04, 0x11
        /*00ce*/ 	.short	(.L_35 - .L_34)
	.align		4
.L_34:
        /*00d0*/ 	.word	index@(lt_f64)
        /*00d4*/ 	.word	0x00000000


	//----- nvinfo : EIATTR_REGCOUNT
	.align		4
.L_35:
        /*00d8*/ 	.byte	0x04, 0x2f
        /*00da*/ 	.short	(.L_37 - .L_36)
	.align		4
.L_36:
        /*00dc*/ 	.word	index@(le_f64)
        /*00e0*/ 	.word	0x0000000e


	//----- nvinfo : EIATTR_FRAME_SIZE
	.align		4
.L_37:
        /*00e4*/ 	.byte	0x04, 0x11
        /*00e6*/ 	.short	(.L_39 - .L_38)
	.align		4
.L_38:
        /*00e8*/ 	.word	index@(le_f64)
        /*00ec*/ 	.word	0x00000000


	//----- nvinfo : EIATTR_REGCOUNT
	.align		4
.L_39:
        /*00f0*/ 	.byte	0x04, 0x2f
        /*00f2*/ 	.short	(.L_41 - .L_40)
	.align		4
.L_40:
        /*00f4*/ 	.word	index@(gt_f64)
        /*00f8*/ 	.word	0x0000000e


	//----- nvinfo : EIATTR_FRAME_SIZE
	.align		4
.L_41:
        /*00fc*/ 	.byte	0x04, 0x11
        /*00fe*/ 	.short	(.L_43 - .L_42)
	.align		4
.L_42:
        /*0100*/ 	.word	index@(gt_f64)
        /*0104*/ 	.word	0x00000000


	//----- nvinfo : EIATTR_REGCOUNT
	.align		4
.L_43:
        /*0108*/ 	.byte	0x04, 0x2f
        /*010a*/ 	.short	(.L_45 - .L_44)
	.align		4
.L_44:
        /*010c*/ 	.word	index@(ge_f64)
        /*0110*/ 	.word	0x0000000e


	//----- nvinfo : EIATTR_FRAME_SIZE
	.align		4
.L_45:
        /*0114*/ 	.byte	0x04, 0x11
        /*0116*/ 	.short	(.L_47 - .L_46)
	.align		4
.L_46:
        /*0118*/ 	.word	index@(ge_f64)
        /*011c*/ 	.word	0x00000000


	//----- nvinfo : EIATTR_REGCOUNT
	.align		4
.L_47:
        /*0120*/ 	.byte	0x04, 0x2f
        /*0122*/ 	.short	(.L_49 - .L_48)
	.align		4
.L_48:
        /*0124*/ 	.word	index@(eq_i32)
        /*0128*/ 	.word	0x0000000c


	//----- nvinfo : EIATTR_FRAME_SIZE
	.align		4
.L_49:
        /*012c*/ 	.byte	0x04, 0x11
        /*012e*/ 	.short	(.L_51 - .L_50)
	.align		4
.L_50:
        /*0130*/ 	.word	index@(eq_i32)
        /*0134*/ 	.word	0x00000000


	//----- nvinfo : EIATTR_REGCOUNT
	.align		4
.L_51:
        /*0138*/ 	.byte	0x04, 0x2f
        /*013a*/ 	.short	(.L_53 - .L_52)
	.align		4
.L_52:
        /*013c*/ 	.word	index@(ne_i32)
        /*0140*/ 	.word	0x0000000c


	//----- nvinfo : EIATTR_FRAME_SIZE
	.align		4
.L_53:
        /*0144*/ 	.byte	0x04, 0x11
        /*0146*/ 	.short	(.L_55 - .L_54)
	.align		4
.L_54:
        /*0148*/ 	.word	index@(ne_i32)
        /*014c*/ 	.word	0x00000000


	//----- nvinfo : EIATTR_REGCOUNT
	.align		4
.L_55:
        /*0150*/ 	.byte	0x04, 0x2f
        /*0152*/ 	.short	(.L_57 - .L_56)
	.align		4
.L_56:
        /*0154*/ 	.word	index@(lt_i32)
        /*0158*/ 	.word	0x0000000c


	//----- nvinfo : EIATTR_FRAME_SIZE
	.align		4
.L_57:
        /*015c*/ 	.byte	0x04, 0x11
        /*015e*/ 	.short	(.L_59 - .L_58)
	.align		4
.L_58:
        /*0160*/ 	.word	index@(lt_i32)
        /*0164*/ 	.word	0x00000000


	//----- nvinfo : EIATTR_REGCOUNT
	.align		4
.L_59:
        /*0168*/ 	.byte	0x04, 0x2f
        /*016a*/ 	.short	(.L_61 - .L_60)
	.align		4
.L_60:
        /*016c*/ 	.word	index@(le_i32)
        /*0170*/ 	.word	0x0000000c


	//----- nvinfo : EIATTR_FRAME_SIZE
	.align		4
.L_61:
        /*0174*/ 	.byte	0x04, 0x11
        /*0176*/ 	.short	(.L_63 - .L_62)
	.align		4
.L_62:
        /*0178*/ 	.word	index@(le_i32)
        /*017c*/ 	.word	0x00000000


	//----- nvinfo : EIATTR_REGCOUNT
	.align		4
.L_63:
        /*0180*/ 	.byte	0x04, 0x2f
        /*0182*/ 	.short	(.L_65 - .L_64)
	.align		4
.L_64:
        /*0184*/ 	.word	index@(gt_i32)
        /*0188*/ 	.word	0x0000000c


	//----- nvinfo : EIATTR_FRAME_SIZE
	.align		4
.L_65:
        /*018c*/ 	.byte	0x04, 0x11
        /*018e*/ 	.short	(.L_67 - .L_66)
	.align		4
.L_66:
        /*0190*/ 	.word	index@(gt_i32)
        /*0194*/ 	.word	0x00000000


	//----- nvinfo : EIATTR_REGCOUNT
	.align		4
.L_67:
        /*0198*/ 	.byte	0x04, 0x2f
        /*019a*/ 	.short	(.L_69 - .L_68)
	.align		4
.L_68:
        /*019c*/ 	.word	index@(ge_i32)
        /*01a0*/ 	.word	0x0000000c


	//----- nvinfo : EIATTR_FRAME_SIZE
	.align		4
.L_69:
        /*01a4*/ 	.byte	0x04, 0x11
        /*01a6*/ 	.short	(.L_71 - .L_70)
	.align		4
.L_70:
        /*01a8*/ 	.word	index@(ge_i32)
        /*01ac*/ 	.word	0x00000000


	//----- nvinfo : EIATTR_REGCOUNT
	.align		4
.L_71:
        /*01b0*/ 	.byte	0x04, 0x2f
        /*01b2*/ 	.short	(.L_73 - .L_72)
	.align		4
.L_72:
        /*01b4*/ 	.word	index@(eq_i64)
        /*01b8*/ 	.word	0x0000000c


	//----- nvinfo : EIATTR_FRAME_SIZE
	.align		4
.L_73:
        /*01bc*/ 	.byte	0x04, 0x11
        /*01be*/ 	.short	(.L_75 - .L_74)
	.align		4
.L_74:
        /*01c0*/ 	.word	index@(eq_i64)
        /*01c4*/ 	.word	0x00000000


	//----- nvinfo : EIATTR_REGCOUNT
	.align		4
.L_75:
        /*01c8*/ 	.byte	0x04, 0x2f
        /*01ca*/ 	.short	(.L_77 - .L_76)
	.align		4
.L_76:
        /*01cc*/ 	.word	index@(ne_i64)
        /*01d0*/ 	.word	0x0000000c


	//----- nvinfo : EIATTR_FRAME_SIZE
	.align		4
.L_77:
        /*01d4*/ 	.byte	0x04, 0x11
        /*01d6*/ 	.short	(.L_79 - .L_78)
	.align		4
.L_78:
        /*01d8*/ 	.word	index@(ne_i64)
        /*01dc*/ 	.word	0x00000000


	//----- nvinfo : EIATTR_REGCOUNT
	.align		4
.L_79:
        /*01e0*/ 	.byte	0x04, 0x2f
        /*01e2*/ 	.short	(.L_81 - .L_80)
	.align		4
.L_80:
        /*01e4*/ 	.word	index@(lt_i64)
        /*01e8*/ 	.word	0x0000000c


	//----- nvinfo : EIATTR_FRAME_SIZE
	.align		4
.L_81:
        /*01ec*/ 	.byte	0x04, 0x11
        /*01ee*/ 	.short	(.L_83 - .L_82)
	.align		4
.L_82:
        /*01f0*/ 	.word	index@(lt_i64)
        /*01f4*/ 	.word	0x00000000


	//----- nvinfo : EIATTR_REGCOUNT
	.align		4
.L_83:
        /*01f8*/ 	.byte	0x04, 0x2f
        /*01fa*/ 	.short	(.L_85 - .L_84)
	.align		4
.L_84:
        /*01fc*/ 	.word	index@(le_i64)
        /*0200*/ 	.word	0x0000000c


	//----- nvinfo : EIATTR_FRAME_SIZE
	.align		4
.L_85:
        /*0204*/ 	.byte	0x04, 0x11
        /*0206*/ 	.short	(.L_87 - .L_86)
	.align		4
.L_86:
        /*0208*/ 	.word	index@(le_i64)
        /*020c*/ 	.word	0x00000000


	//----- nvinfo : EIATTR_REGCOUNT
	.align		4
.L_87:
        /*0210*/ 	.byte	0x04, 0x2f
        /*0212*/ 	.short	(.L_89 - .L_88)
	.align		4
.L_88:
        /*0214*/ 	.word	index@(gt_i64)
        /*0218*/ 	.word	0x0000000c


	//----- nvinfo : EIATTR_FRAME_SIZE
	.align		4
.L_89:
        /*021c*/ 	.byte	0x04, 0x11
        /*021e*/ 	.short	(.L_91 - .L_90)
	.align		4
.L_90:
        /*0220*/ 	.word	index@(gt_i64)
        /*0224*/ 	.word	0x00000000


	//----- nvinfo : EIATTR_REGCOUNT
	.align		4
.L_91:
        /*0228*/ 	.byte	0x04, 0x2f
        /*022a*/ 	.short	(.L_93 - .L_92)
	.align		4
.L_92:
        /*022c*/ 	.word	index@(ge_i64)
        /*0230*/ 	.word	0x0000000c


	//----- nvinfo : EIATTR_FRAME_SIZE
	.align		4
.L_93:
        /*0234*/ 	.byte	0x04, 0x11
        /*0236*/ 	.short	(.L_95 - .L_94)
	.align		4
.L_94:
        /*0238*/ 	.word	index@(ge_i64)
        /*023c*/ 	.word	0x00000000


	//----- nvinfo : EIATTR_REGCOUNT
	.align		4
.L_95:
        /*0240*/ 	.byte	0x04, 0x2f
        /*0242*/ 	.short	(.L_97 - .L_96)
	.align		4
.L_96:
        /*0244*/ 	.word	index@(eq_broadcast_f32)
        /*0248*/ 	.word	0x00000020


	//----- nvinfo : EIATTR_FRAME_SIZE
	.align		4
.L_97:
        /*024c*/ 	.byte	0x04, 0x11
        /*024e*/ 	.short	(.L_99 - .L_98)
	.align		4
.L_98:
        /*0250*/ 	.word	index@(eq_broadcast_f32)
        /*0254*/ 	.word	0x00000000


	//----- nvinfo : EIATTR_REGCOUNT
	.align		4
.L_99:
        /*0258*/ 	.byte	0x04, 0x2f
        /*025a*/ 	.short	(.L_101 - .L_100)
	.align		4
.L_100:
        /*025c*/ 	.word	index@(lt_broadcast_f32)
        /*0260*/ 	.word	0x00000020


	//----- nvinfo : EIATTR_FRAME_SIZE
	.align		4
.L_101:
        /*0264*/ 	.byte	0x04, 0x11
        /*0266*/ 	.short	(.L_103 - .L_102)
	.align		4
.L_102:
        /*0268*/ 	.word	index@(lt_broadcast_f32)
        /*026c*/ 	.word	0x00000000


	//----- nvinfo : EIATTR_MIN_STACK_SIZE
	.align		4
.L_103:
        /*0270*/ 	.byte	0x04, 0x12
        /*0272*/ 	.short	(.L_105 - .L_104)
	.align		4
.L_104:
        /*0274*/ 	.word	index@(lt_broadcast_f32)
        /*0278*/ 	.word	0x00000000


	//----- nvinfo : EIATTR_MIN_STACK_SIZE
	.align		4
.L_105:
        /*027c*/ 	.byte	0x04, 0x12
        /*027e*/ 	.short	(.L_107 - .L_106)
	.align		4
.L_106:
        /*0280*/ 	.word	index@(eq_broadcast_f32)
        /*0284*/ 	.word	0x00000000


	//----- nvinfo : EIATTR_MIN_STACK_SIZE
	.align		4
.L_107:
        /*0288*/ 	.byte	0x04, 0x12
        /*028a*/ 	.short	(.L_109 - .L_108)
	.align		4
.L_108:
        /*028c*/ 	.word	index@(ge_i64)
        /*0290*/ 	.word	0x00000000


	//----- nvinfo : EIATTR_MIN_STACK_SIZE
	.align		4
.L_109:
        /*0294*/ 	.byte	0x04, 0x12
        /*0296*/ 	.short	(.L_111 - .L_110)
	.align		4
.L_110:
        /*0298*/ 	.word	index@(gt_i64)
        /*029c*/ 	.word	0x00000000


	//----- nvinfo : EIATTR_MIN_STACK_SIZE
	.align		4
.L_111:
        /*02a0*/ 	.byte	0x04, 0x12
        /*02a2*/ 	.short	(.L_113 - .L_112)
	.align		4
.L_112:
        /*02a4*/ 	.word	index@(le_i64)
        /*02a8*/ 	.word	0x00000000


	//----- nvinfo : EIATTR_MIN_STACK_SIZE
	.align		4
.L_113:
        /*02ac*/ 	.byte	0x04, 0x12
        /*02ae*/ 	.short	(.L_115 - .L_114)
	.align		4
.L_114:
        /*02b0*/ 	.word	index@(lt_i64)
        /*02b4*/ 	.word	0x00000000


	//----- nvinfo : EIATTR_MIN_STACK_SIZE
	.align		4
.L_115:
        /*02b8*/ 	.byte	0x04, 0x12
        /*02ba*/ 	.short	(.L_117 - .L_116)
	.align		4
.L_116:
        /*02bc*/ 	.word	index@(ne_i64)
        /*02c0*/ 	.word	0x00000000


	//----- nvinfo : EIATTR_MIN_STACK_SIZE
	.align		4
.L_117:
        /*02c4*/ 	.byte	0x04, 0x12
        /*02c6*/ 	.short	(.L_119 - .L_118)
	.align		4
.L_118:
        /*02c8*/ 	.word	index@(eq_i64)
        /*02cc*/ 	.word	0x00000000


	//----- nvinfo : EIATTR_MIN_STACK_SIZE
	.align		4
.L_119:
        /*02d0*/ 	.byte	0x04, 0x12
        /*02d2*/ 	.short	(.L_121 - .L_120)
	.align		4
.L_120:
        /*02d4*/ 	.word	index@(ge_i32)
        /*02d8*/ 	.word	0x00000000


	//----- nvinfo : EIATTR_MIN_STACK_SIZE
	.align		4
.L_121:
        /*02dc*/ 	.byte	0x04, 0x12
        /*02de*/ 	.short	(.L_123 - .L_122)
	.align		4
.L_122:
        /*02e0*/ 	.word	index@(gt_i32)
        /*02e4*/ 	.word	0x00000000


	//----- nvinfo : EIATTR_MIN_STACK_SIZE
	.align		4
.L_123:
        /*02e8*/ 	.byte	0x04, 0x12
        /*02ea*/ 	.short	(.L_125 - .L_124)
	.align		4
.L_124:
        /*02ec*/ 	.word	index@(le_i32)
        /*02f0*/ 	.word	0x00000000


	//----- nvinfo : EIATTR_MIN_STACK_SIZE
	.align		4
.L_125:
        /*02f4*/ 	.byte	0x04, 0x12
        /*02f6*/ 	.short	(.L_127 - .L_126)
	.align		4
.L_126:
        /*02f8*/ 	.word	index@(lt_i32)
        /*02fc*/ 	.word	0x00000000


	//----- nvinfo : EIATTR_MIN_STACK_SIZE
	.align		4
.L_127:
        /*0300*/ 	.byte	0x04, 0x12
        /*0302*/ 	.short	(.L_129 - .L_128)
	.align		4
.L_128:
        /*0304*/ 	.word	index@(ne_i32)
        /*0308*/ 	.word	0x00000000


	//----- nvinfo : EIATTR_MIN_STACK_SIZE
	.align		4
.L_129:
        /*030c*/ 	.byte	0x04, 0x12
        /*030e*/ 	.short	(.L_131 - .L_130)
	.align		4
.L_130:
        /*0310*/ 	.word	index@(eq_i32)
        /*0314*/ 	.word	0x00000000


	//----- nvinfo : EIATTR_MIN_STACK_SIZE
	.align		4
.L_131:
        /*0318*/ 	.byte	0x04, 0x12
        /*031a*/ 	.short	(.L_133 - .L_132)
	.align		4
.L_132:
        /*031c*/ 	.word	index@(ge_f64)
        /*0320*/ 	.word	0x00000000


	//----- nvinfo : EIATTR_MIN_STACK_SIZE
	.align		4
.L_133:
        /*0324*/ 	.byte	0x04, 0x12
        /*0326*/ 	.short	(.L_135 - .L_134)
	.align		4
.L_134:
        /*0328*/ 	.word	index@(gt_f64)
        /*032c*/ 	.word	0x00000000


	//----- nvinfo : EIATTR_MIN_STACK_SIZE
	.align		4
.L_135:
        /*0330*/ 	.byte	0x04, 0x12
        /*0332*/ 	.short	(.L_137 - .L_136)
	.align		4
.L_136:
        /*0334*/ 	.word	index@(le_f64)
        /*0338*/ 	.word	0x00000000


	//----- nvinfo : EIATTR_MIN_STACK_SIZE
	.align		4
.L_137:
        /*033c*/ 	.byte	0x04, 0x12
        /*033e*/ 	.short	(.L_139 - .L_138)
	.align		4
.L_138:
        /*0340*/ 	.word	index@(lt_f64)
        /*0344*/ 	.word	0x00000000


	//----- nvinfo : EIATTR_MIN_STACK_SIZE
	.align		4
.L_139:
        /*0348*/ 	.byte	0x04, 0x12
        /*034a*/ 	.short	(.L_141 - .L_140)
	.align		4
.L_140:
        /*034c*/ 	.word	index@(ne_f64)
        /*0350*/ 	.word	0x00000000


	//----- nvinfo : EIATTR_MIN_STACK_SIZE
	.align		4
.L_141:
        /*0354*/ 	.byte	0x04, 0x12
        /*0356*/ 	.short	(.L_143 - .L_142)
	.align		4
.L_142:
        /*0358*/ 	.word	index@(eq_f64)
        /*035c*/ 	.word	0x00000000


	//----- nvinfo : EIATTR_MIN_STACK_SIZE
	.align		4
.L_143:
        /*0360*/ 	.byte	0x04, 0x12
        /*0362*/ 	.short	(.L_145 - .L_144)
	.align		4
.L_144:
        /*0364*/ 	.word	index@(ge_f32)
        /*0368*/ 	.word	0x00000000


	//----- nvinfo : EIATTR_MIN_STACK_SIZE
	.align		4
.L_145:
        /*036c*/ 	.byte	0x04, 0x12
        /*036e*/ 	.short	(.L_147 - .L_146)
	.align		4
.L_146:
        /*0370*/ 	.word	index@(gt_f32)
        /*0374*/ 	.word	0x00000000


	//----- nvinfo : EIATTR_MIN_STACK_SIZE
	.align		4
.L_147:
        /*0378*/ 	.byte	0x04, 0x12
        /*037a*/ 	.short	(.L_149 - .L_148)
	.align		4
.L_148:
        /*037c*/ 	.word	index@(le_f32)
        /*0380*/ 	.word	0x00000000


	//----- nvinfo : EIATTR_MIN_STACK_SIZE
	.align		4
.L_149:
        /*0384*/ 	.byte	0x04, 0x12
        /*0386*/ 	.short	(.L_151 - .L_150)
	.align		4
.L_150:
        /*0388*/ 	.word	index@(lt_f32)
        /*038c*/ 	.word	0x00000000


	//----- nvinfo : EIATTR_MIN_STACK_SIZE
	.align		4
.L_151:
        /*0390*/ 	.byte	0x04, 0x12
        /*0392*/ 	.short	(.L_153 - .L_152)
	.align		4
.L_152:
        /*0394*/ 	.word	index@(ne_f32)
        /*0398*/ 	.word	0x00000000


	//----- nvinfo : EIATTR_MIN_STACK_SIZE
	.align		4
.L_153:
        /*039c*/ 	.byte	0x04, 0x12
        /*039e*/ 	.short	(.L_155 - .L_154)
	.align		4
.L_154:
        /*03a0*/ 	.word	index@(eq_f32)
        /*03a4*/ 	.word	0x00000000
.L_155:


//--------------------- .nv.compat                --------------------------
	.section	.nv.compat,"",@"SHT_CUDA_COMPAT_INFO"
	.align	4
        /*0000*/ 	.byte	0x02, 0x09, 0x00, 0x00, 0x02, 0x02, 0x01, 0x00, 0x02, 0x05, 0x05, 0x00, 0x03, 0x07, 0x01, 0x01
        /*0010*/ 	.byte	0x02, 0x03, 0x00, 0x00, 0x02, 0x06, 0x01, 0x00, 0x04, 0x0b, 0x08, 0x00, 0x01, 0x00, 0x00, 0x00
        /*0020*/ 	.byte	0x00, 0x00, 0x00, 0x00


//--------------------- .nv.info.lt_broadcast_f32 --------------------------
	.section	.nv.info.lt_broadcast_f32,"",@"SHT_CUDA_INFO"
	.sectionflags	@""
	.align	4


	//----- nvinfo : EIATTR_CUDA_API_VERSION
	.align		4
        /*0000*/ 	.byte	0x04, 0x37
        /*0002*/ 	.short	(.L_157 - .L_156)
.L_156:
        /*0004*/ 	.word	0x00000082


	//----- nvinfo : EIATTR_KPARAM_INFO
	.align		4
.L_157:
        /*0008*/ 	.byte	0x04, 0x17
        /*000a*/ 	.short	(.L_159 - .L_158)
.L_158:
        /*000c*/ 	.word	0x00000000
        /*0010*/ 	.short	0x0007
        /*0012*/ 	.short	0x0034
        /*0014*/ 	.byte	0x00, 0xf0, 0x11, 0x00


	//----- nvinfo : EIATTR_KPARAM_INFO
	.align		4
.L_159:
        /*0018*/ 	.byte	0x04, 0x17
        /*001a*/ 	.short	(.L_161 - .L_160)
.L_160:
        /*001c*/ 	.word	0x00000000
        /*0020*/ 	.short	0x0006
        /*0022*/ 	.short	0x0030
        /*0024*/ 	.byte	0x00, 0xf0, 0x11, 0x00


	//----- nvinfo : EIATTR_KPARAM_INFO
	.align		4
.L_161:
        /*0028*/ 	.byte	0x04, 0x17
        /*002a*/ 	.short	(.L_163 - .L_162)
.L_162:
        /*002c*/ 	.word	0x00000000
        /*0030*/ 	.short	0x0005
        /*0032*/ 	.short	0x0028
        /*0034*/ 	.byte	0x00, 0xf5, 0x21, 0x00


	//----- nvinfo : EIATTR_KPARAM_INFO
	.align		4
.L_163:
        /*0038*/ 	.byte	0x04, 0x17
        /*003a*/ 	.short	(.L_165 - .L_164)
.L_164:
        /*003c*/ 	.word	0x00000000
        /*0040*/ 	.short	0x0004
        /*0042*/ 	.short	0x0020
        /*0044*/ 	.byte	0x00, 0xf5, 0x21, 0x00


	//----- nvinfo : EIATTR_KPARAM_INFO
	.align		4
.L_165:
        /*0048*/ 	.byte	0x04, 0x17
        /*004a*/ 	.short	(.L_167 - .L_166)
.L_166:
        /*004c*/ 	.word	0x00000000
        /*0050*/ 	.short	0x0003
        /*0052*/ 	.short	0x0018
        /*0054*/ 	.byte	0x00, 0xf5, 0x21, 0x00


	//----- nvinfo : EIATTR_KPARAM_INFO
	.align		4
.L_167:
        /*0058*/ 	.byte	0x04, 0x17
        /*005a*/ 	.short	(.L_169 - .L_168)
.L_168:
        /*005c*/ 	.word	0x00000000
        /*0060*/ 	.short	0x0002
        /*0062*/ 	.short	0x0010
        /*0064*/ 	.byte	0x00, 0xf5, 0x21, 0x00


	//----- nvinfo : EIATTR_KPARAM_INFO
	.align		4
.L_169:
        /*0068*/ 	.byte	0x04, 0x17
        /*006a*/ 	.short	(.L_171 - .L_170)
.L_170:
        /*006c*/ 	.word	0x00000000
        /*0070*/ 	.short	0x0001
        /*0072*/ 	.short	0x0008
        /*0074*/ 	.byte	0x00, 0xf5, 0x21, 0x00


	//----- nvinfo : EIATTR_KPARAM_INFO
	.align		4
.L_171:
        /*0078*/ 	.byte	0x04, 0x17
        /*007a*/ 	.short	(.L_173 - .L_172)
.L_172:
        /*007c*/ 	.word	0x00000000
        /*0080*/ 	.short	0x0000
        /*0082*/ 	.short	0x0000
        /*0084*/ 	.byte	0x00, 0xf5, 0x21, 0x00


	//----- nvinfo : EIATTR_SPARSE_MMA_MASK
	.align		4
.L_173:
        /*0088*/ 	.byte	0x03, 0x50
        /*008a*/ 	.short	0x0000


	//----- nvinfo : EIATTR_MAXREG_COUNT
	.align		4
        /*008c*/ 	.byte	0x03, 0x1b
        /*008e*/ 	.short	0x00ff


	//----- nvinfo : EIATTR_MERCURY_ISA_VERSION
	.align		4
        /*0090*/ 	.byte	0x03, 0x5f
        /*0092*/ 	.short	0x0101


	//----- nvinfo : EIATTR_VRC_CTA_INIT_COUNT
	.align		4
        /*0094*/ 	.byte	0x02, 0x4a
	.zero		1
	.zero		1


	//----- nvinfo : EIATTR_EXIT_INSTR_OFFSETS
	.align		4
        /*0098*/ 	.byte	0x04, 0x1c
        /*009a*/ 	.short	(.L_175 - .L_174)


	//   ....[0]....
.L_174:
        /*009c*/ 	.word	0x00000070


	//   ....[1]....
        /*00a0*/ 	.word	0x00001fa0


	//----- nvinfo : EIATTR_CBANK_PARAM_SIZE
	.align		4
.L_175:
        /*00a4*/ 	.byte	0x03, 0x19
        /*00a6*/ 	.short	0x0038


	//----- nvinfo : EIATTR_PARAM_CBANK
	.align		4
        /*00a8*/ 	.byte	0x04, 0x0a
        /*00aa*/ 	.short	(.L_177 - .L_176)
	.align		4
.L_176:
        /*00ac*/ 	.word	index@(.nv.constant0.lt_broadcast_f32)
        /*00b0*/ 	.short	0x0380
        /*00b2*/ 	.short	0x0038


	//----- nvinfo : EIATTR_SW_WAR
	.align		4
.L_177:
        /*00b4*/ 	.byte	0x04, 0x36
        /*00b6*/ 	.short	(.L_179 - .L_178)
.L_178:
        /*00b8*/ 	.word	0x00000008
.L_179:


//--------------------- .nv.info.eq_broadcast_f32 --------------------------
	.section	.nv.info.eq_broadcast_f32,"",@"SHT_CUDA_INFO"
	.sectionflags	@""
	.align	4


	//----- nvinfo : EIATTR_CUDA_API_VERSION
	.align		4
        /*0000*/ 	.byte	0x04, 0x37
        /*0002*/ 	.short	(.L_181 - .L_180)
.L_180:
        /*0004*/ 	.word	0x00000082


	//----- nvinfo : EIATTR_KPARAM_INFO
	.align		4
.L_181:
        /*0008*/ 	.byte	0x04, 0x17
        /*000a*/ 	.short	(.L_183 - .L_182)
.L_182:
        /*000c*/ 	.word	0x00000000
        /*0010*/ 	.short	0x0007
        /*0012*/ 	.short	0x0034
        /*0014*/ 	.byte	0x00, 0xf0, 0x11, 0x00


	//----- nvinfo : EIATTR_KPARAM_INFO
	.align		4
.L_183:
        /*0018*/ 	.byte	0x04, 0x17
        /*001a*/ 	.short	(.L_185 - .L_184)
.L_184:
        /*001c*/ 	.word	0x00000000
        /*0020*/ 	.short	0x0006
        /*0022*/ 	.short	0x0030
        /*0024*/ 	.byte	0x00, 0xf0, 0x11, 0x00


	//----- nvinfo : EIATTR_KPARAM_INFO
	.align		4
.L_185:
        /*0028*/ 	.byte	0x04, 0x17
        /*002a*/ 	.short	(.L_187 - .L_186)
.L_186:
        /*002c*/ 	.word	0x00000000
        /*0030*/ 	.short	0x0005
        /*0032*/ 	.short	0x0028
        /*0034*/ 	.byte	0x00, 0xf5, 0x21, 0x00


	//----- nvinfo : EIATTR_KPARAM_INFO
	.align		4
.L_187:
        /*0038*/ 	.byte	0x04, 0x17
        /*003a*/ 	.short	(.L_189 - .L_188)
.L_188:
        /*003c*/ 	.word	0x00000000
        /*0040*/ 	.short	0x0004
        /*0042*/ 	.short	0x0020
        /*0044*/ 	.byte	0x00, 0xf5, 0x21, 0x00


	//----- nvinfo : EIATTR_KPARAM_INFO
	.align		4
.L_189:
        /*0048*/ 	.byte	0x04, 0x17
        /*004a*/ 	.short	(.L_191 - .L_190)
.L_190:
        /*004c*/ 	.word	0x00000000
        /*0050*/ 	.short	0x0003
        /*0052*/ 	.short	0x0018
        /*0054*/ 	.byte	0x00, 0xf5, 0x21, 0x00


	//----- nvinfo : EIATTR_KPARAM_INFO
	.align		4
.L_191:
        /*0058*/ 	.byte	0x04, 0x17
        /*005a*/ 	.short	(.L_193 - .L_192)
.L_192:
        /*005c*/ 	.word	0x00000000
        /*0060*/ 	.short	0x0002
        /*0062*/ 	.short	0x0010
        /*0064*/ 	.byte	0x00, 0xf5, 0x21, 0x00


	//----- nvinfo : EIATTR_KPARAM_INFO
	.align		4
.L_193:
        /*0068*/ 	.byte	0x04, 0x17
        /*006a*/ 	.short	(.L_195 - .L_194)
.L_194:
        /*006c*/ 	.word	0x00000000
        /*0070*/ 	.short	0x0001
        /*0072*/ 	.short	0x0008
        /*0074*/ 	.byte	0x00, 0xf5, 0x21, 0x00


	//----- nvinfo : EIATTR_KPARAM_INFO
	.align		4
.L_195:
        /*0078*/ 	.byte	0x04, 0x17
        /*007a*/ 	.short	(.L_197 - .L_196)
.L_196:
        /*007c*/ 	.word	0x00000000
        /*0080*/ 	.short	0x0000
        /*0082*/ 	.short	0x0000
        /*0084*/ 	.byte	0x00, 0xf5, 0x21, 0x00


	//----- nvinfo : EIATTR_SPARSE_MMA_MASK
	.align		4
.L_197:
        /*0088*/ 	.byte	0x03, 0x50
        /*008a*/ 	.short	0x0000


	//----- nvinfo : EIATTR_MAXREG_COUNT
	.align		4
        /*008c*/ 	.byte	0x03, 0x1b
        /*008e*/ 	.short	0x00ff


	//----- nvinfo : EIATTR_MERCURY_ISA_VERSION
	.align		4
        /*0090*/ 	.byte	0x03, 0x5f
        /*0092*/ 	.short	0x0101


	//----- nvinfo : EIATTR_VRC_CTA_INIT_COUNT
	.align		4
        /*0094*/ 	.byte	0x02, 0x4a
	.zero		1
	.zero		1


	//----- nvinfo : EIATTR_EXIT_INSTR_OFFSETS
	.align		4
        /*0098*/ 	.byte	0x04, 0x1c
        /*009a*/ 	.short	(.L_199 - .L_198)


	//   ....[0]....
.L_198:
        /*009c*/ 	.word	0x00000070


	//   ....[1]....
        /*00a0*/ 	.word	0x00001fa0


	//----- nvinfo : EIATTR_CBANK_PARAM_SIZE
	.align		4
.L_199:
        /*00a4*/ 	.byte	0x03, 0x19
        /*00a6*/ 	.short	0x0038


	//----- nvinfo : EIATTR_PARAM_CBANK
	.align		4
        /*00a8*/ 	.byte	0x04, 0x0a
        /*00aa*/ 	.short	(.L_201 - .L_200)
	.align		4
.L_200:
        /*00ac*/ 	.word	index@(.nv.constant0.eq_broadcast_f32)
        /*00b0*/ 	.short	0x0380
        /*00b2*/ 	.short	0x0038


	//----- nvinfo : EIATTR_SW_WAR
	.align		4
.L_201:
        /*00b4*/ 	.byte	0x04, 0x36
        /*00b6*/ 	.short	(.L_203 - .L_202)
.L_202:
        /*00b8*/ 	.word	0x00000008
.L_203:


//--------------------- .nv.info.ge_i64           --------------------------
	.section	.nv.info.ge_i64,"",@"SHT_CUDA_INFO"
	.sectionflags	@""
	.align	4


	//----- nvinfo : EIATTR_CUDA_API_VERSION
	.align		4
        /*0000*/ 	.byte	0x04, 0x37
        /*0002*/ 	.short	(.L_205 - .L_204)
.L_204:
        /*0004*/ 	.word	0x00000082


	//----- nvinfo : EIATTR_KPARAM_INFO
	.align		4
.L_205:
        /*0008*/ 	.byte	0x04, 0x17
        /*000a*/ 	.short	(.L_207 - .L_206)
.L_206:
        /*000c*/ 	.word	0x00000000
        /*0010*/ 	.short	0x0003
        /*0012*/ 	.short	0x0018
        /*0014*/ 	.byte	0x00, 0xf0, 0x11, 0x00


	//----- nvinfo : EIATTR_KPARAM_INFO
	.align		4
.L_207:
        /*0018*/ 	.byte	0x04, 0x17
        /*001a*/ 	.short	(.L_209 - .L_208)
.L_208:
        /*001c*/ 	.word	0x00000000
        /*0020*/ 	.short	0x0002
        /*0022*/ 	.short	0x0010
        /*0024*/ 	.byte	0x00, 0xf5, 0x21, 0x00


	//----- nvinfo : EIATTR_KPARAM_INFO
	.align		4
.L_209:
        /*0028*/ 	.byte	0x04, 0x17
        /*002a*/ 	.short	(.L_211 - .L_210)
.L_210:
        /*002c*/ 	.word	0x00000000
        /*0030*/ 	.short	0x0001
        /*0032*/ 	.short	0x0008
        /*0034*/ 	.byte	0x00, 0xf5, 0x21, 0x00


	//----- nvinfo : EIATTR_KPARAM_INFO
	.align		4
.L_211:
        /*0038*/ 	.byte	0x04, 0x17
        /*003a*/ 	.short	(.L_213 - .L_212)
.L_212:
        /*003c*/ 	.word	0x00000000
        /*0040*/ 	.short	0x0000
        /*0042*/ 	.short	0x0000
        /*0044*/ 	.byte	0x00, 0xf5, 0x21, 0x00


	//----- nvinfo : EIATTR_SPARSE_MMA_MASK
	.align		4
.L_213:
        /*0048*/ 	.byte	0x03, 0x50
        /*004a*/ 	.short	0x0000


	//----- nvinfo : EIATTR_MAXREG_COUNT
	.align		4
        /*004c*/ 	.byte	0x03, 0x1b
        /*004e*/ 	.short	0x00ff


	//----- nvinfo : EIATTR_MERCURY_ISA_VERSION
	.align		4
        /*0050*/ 	.byte	0x03, 0x5f
        /*0052*/ 	.short	0x0101


	//----- nvinfo : EIATTR_VRC_CTA_INIT_COUNT
	.align		4
        /*0054*/ 	.byte	0x02, 0x4a
	.zero		1
	.zero		1


	//----- nvinfo : EIATTR_EXIT_INSTR_OFFSETS
	.align		4
        /*0058*/ 	.byte	0x04, 0x1c
        /*005a*/ 	.short	(.L_215 - .L_214)


	//   ....[0]....
.L_214:
        /*005c*/ 	.word	0x00000070


	//   ....[1]....
        /*0060*/ 	.word	0x00000160


	//----- nvinfo : EIATTR_CBANK_PARAM_SIZE
	.align		4
.L_215:
        /*0064*/ 	.byte	0x03, 0x19
        /*0066*/ 	.short	0x001c


	//----- nvinfo : EIATTR_PARAM_CBANK
	.align		4
        /*0068*/ 	.byte	0x04, 0x0a
        /*006a*/ 	.short	(.L_217 - .L_216)
	.align		4
.L_216:
        /*006c*/ 	.word	index@(.nv.constant0.ge_i64)
        /*0070*/ 	.short	0x0380
        /*0072*/ 	.short	0x001c


	//----- nvinfo : EIATTR_SW_WAR
	.align		4
.L_217:
        /*0074*/ 	.byte	0x04, 0x36
        /*0076*/ 	.short	(.L_219 - .L_218)
.L_218:
        /*0078*/ 	.word	0x00000008
.L_219:


//--------------------- .nv.info.gt_i64           --------------------------
	.section	.nv.info.gt_i64,"",@"SHT_CUDA_INFO"
	.sectionflags	@""
	.align	4


	//----- nvinfo : EIATTR_CUDA_API_VERSION
	.align		4
        /*0000*/ 	.byte	0x04, 0x37
        /*0002*/ 	.short	(.L_221 - .L_220)
.L_220:
        /*0004*/ 	.word	0x00000082


	//----- nvinfo : EIATTR_KPARAM_INFO
	.align		4
.L_221:
        /*0008*/ 	.byte	0x04, 0x17
        /*000a*/ 	.short	(.L_223 - .L_222)
.L_222:
        /*000c*/ 	.word	0x00000000
        /*0010*/ 	.short	0x0003
        /*0012*/ 	.short	0x0018
        /*0014*/ 	.byte	0x00, 0xf0, 0x11, 0x00


	//----- nvinfo : EIATTR_KPARAM_INFO
	.align		4
.L_223:
        /*0018*/ 	.byte	0x04, 0x17
        /*001a*/ 	.short	(.L_225 - .L_224)
.L_224:
        /*001c*/ 	.word	0x00000000
        /*0020*/ 	.short	0x0002
        /*0022*/ 	.short	0x0010
        /*0024*/ 	.byte	0x00, 0xf5, 0x21, 0x00


	//----- nvinfo : EIATTR_KPARAM_INFO
	.align		4
.L_225:
        /*0028*/ 	.byte	0x04, 0x17
        /*002a*/ 	.short	(.L_227 - .L_226)
.L_226:
        /*002c*/ 	.word	0x00000000
        /*0030*/ 	.short	0x0001
        /*0032*/ 	.short	0x0008
        /*0034*/ 	.byte	0x00, 0xf5, 0x21, 0x00


	//----- nvinfo : EIATTR_KPARAM_INFO
	.align		4
.L_227:
        /*0038*/ 	.byte	0x04, 0x17
        /*003a*/ 	.short	(.L_229 - .L_228)
.L_228:
        /*003c*/ 	.word	0x00000000
        /*0040*/ 	.short	0x0000
        /*0042*/ 	.short	0x0000
        /*0044*/ 	.byte	0x00, 0xf5, 0x21, 0x00


	//----- nvinfo : EIATTR_SPARSE_MMA_MASK
	.align		4
.L_229:
        /*0048*/ 	.byte	0x03, 0x50
        /*004a*/ 	.short	0x0000


	//----- nvinfo : EIATTR_MAXREG_COUNT
	.align		4
        /*004c*/ 	.byte	0x03, 0x1b
        /*004e*/ 	.short	0x00ff


	//----- nvinfo : EIATTR_MERCURY_ISA_VERSION
	.align		4
        /*0050*/ 	.byte	0x03, 0x5f
        /*0052*/ 	.short	0x0101


	//----- nvinfo : EIATTR_VRC_CTA_INIT_COUNT
	.align		4
        /*0054*/ 	.byte	0x02, 0x4a
	.zero		1
	.zero		1


	//----- nvinfo : EIATTR_EXIT_INSTR_OFFSETS
	.align		4
        /*0058*/ 	.byte	0x04, 0x1c
        /*005a*/ 	.short	(.L_231 - .L_230)


	//   ....[0]....
.L_230:
        /*005c*/ 	.word	0x00000070


	//   ....[1]....
        /*0060*/ 	.word	0x00000160


	//----- nvinfo : EIATTR_CBANK_PARAM_SIZE
	.align		4
.L_231:
        /*0064*/ 	.byte	0x03, 0x19
        /*0066*/ 	.short	0x001c


	//----- nvinfo : EIATTR_PARAM_CBANK
	.align		4
        /*0068*/ 	.byte	0x04, 0x0a
        /*006a*/ 	.short	(.L_233 - .L_232)
	.align		4
.L_232:
        /*006c*/ 	.word	index@(.nv.constant0.gt_i64)
        /*0070*/ 	.short	0x0380
        /*0072*/ 	.short	0x001c


	//----- nvinfo : EIATTR_SW_WAR
	.align		4
.L_233:
        /*0074*/ 	.byte	0x04, 0x36
        /*0076*/ 	.short	(.L_235 - .L_234)
.L_234:
        /*0078*/ 	.word	0x00000008
.L_235:


//--------------------- .nv.info.le_i64           --------------------------
	.section	.nv.info.le_i64,"",@"SHT_CUDA_INFO"
	.sectionflags	@""
	.align	4


	//----- nvinfo : EIATTR_CUDA_API_VERSION
	.align		4
        /*0000*/ 	.byte	0x04, 0x37
        /*0002*/ 	.short	(.L_237 - .L_236)
.L_236:
        /*0004*/ 	.word	0x00000082


	//----- nvinfo : EIATTR_KPARAM_INFO
	.align		4
.L_237:
        /*0008*/ 	.byte	0x04, 0x17
        /*000a*/ 	.short	(.L_239 - .L_238)
.L_238:
        /*000c*/ 	.word	0x00000000
        /*0010*/ 	.short	0x0003
        /*0012*/ 	.short	0x0018
        /*0014*/ 	.byte	0x00, 0xf0, 0x11, 0x00


	//----- nvinfo : EIATTR_KPARAM_INFO
	.align		4
.L_239:
        /*0018*/ 	.byte	0x04, 0x17
        /*001a*/ 	.short	(.L_241 - .L_240)
.L_240:
        /*001c*/ 	.word	0x00000000
        /*0020*/ 	.short	0x0002
        /*0022*/ 	.short	0x0010
        /*0024*/ 	.byte	0x00, 0xf5, 0x21, 0x00


	//----- nvinfo : EIATTR_KPARAM_INFO
	.align		4
.L_241:
        /*0028*/ 	.byte	0x04, 0x17
        /*002a*/ 	.short	(.L_243 - .L_242)
.L_242:
        /*002c*/ 	.word	0x00000000
        /*0030*/ 	.short	0x0001
        /*0032*/ 	.short	0x0008
        /*0034*/ 	.byte	0x00, 0xf5, 0x21, 0x00


	//----- nvinfo : EIATTR_KPARAM_INFO
	.align		4
.L_243:
        /*0038*/ 	.byte	0x04, 0x17
        /*003a*/ 	.short	(.L_245 - .L_244)
.L_244:
        /*003c*/ 	.word	0x00000000
        /*0040*/ 	.short	0x0000
        /*0042*/ 	.short	0x0000
        /*0044*/ 	.byte	0x00, 0xf5, 0x21, 0x00


	//----- nvinfo : EIATTR_SPARSE_MMA_MASK
	.align		4
.L_245:
        /*0048*/ 	.byte	0x03, 0x50
        /*004a*/ 	.short	0x0000


	//----- nvinfo : EIATTR_MAXREG_COUNT
	.align		4
        /*004c*/ 	.byte	0x03, 0x1b
        /*004e*/ 	.short	0x00ff


	//----- nvinfo : EIATTR_MERCURY_ISA_VERSION
	.align		4
        /*0050*/ 	.byte	0x03, 0x5f
        /*0052*/ 	.short	0x0101


	//----- nvinfo : EIATTR_VRC_CTA_INIT_COUNT
	.align		4
        /*0054*/ 	.byte	0x02, 0x4a
	.zero		1
	.zero		1


	//----- nvinfo : EIATTR_EXIT_INSTR_OFFSETS
	.align		4
        /*0058*/ 	.byte	0x04, 0x1c
        /*005a*/ 	.short	(.L_247 - .L_246)


	//   ....[0]....
.L_246:
        /*005c*/ 	.word	0x00000070


	//   ....[1]....
        /*0060*/ 	.word	0x00000160


	//----- nvinfo : EIATTR_CBANK_PARAM_SIZE
	.align		4
.L_247:
        /*0064*/ 	.byte	0x03, 0x19
        /*0066*/ 	.short	0x001c


	//----- nvinfo : EIATTR_PARAM_CBANK
	.align		4
        /*0068*/ 	.byte	0x04, 0x0a
        /*006a*/ 	.short	(.L_249 - .L_248)
	.align		4
.L_248:
        /*006c*/ 	.word	index@(.nv.constant0.le_i64)
        /*0070*/ 	.short	0x0380
        /*0072*/ 	.short	0x001c


	//----- nvinfo : EIATTR_SW_WAR
	.align		4
.L_249:
        /*0074*/ 	.byte	0x04, 0x36
        /*0076*/ 	.short	(.L_251 - .L_250)
.L_250:
        /*0078*/ 	.word	0x00000008
.L_251:


//--------------------- .nv.info.lt_i64           --------------------------
	.section	.nv.info.lt_i64,"",@"SHT_CUDA_INFO"
	.sectionflags	@""
	.align	4


	//----- nvinfo : EIATTR_CUDA_API_VERSION
	.align		4
        /*0000*/ 	.byte	0x04, 0x37
        /*0002*/ 	.short	(.L_253 - .L_252)
.L_252:
        /*0004*/ 	.word	0x00000082


	//----- nvinfo : EIATTR_KPARAM_INFO
	.align		4
.L_253:
        /*0008*/ 	.byte	0x04, 0x17
        /*000a*/ 	.short	(.L_255 - .L_254)
.L_254:
        /*000c*/ 	.word	0x00000000
        /*0010*/ 	.short	0x0003
        /*0012*/ 	.short	0x0018
        /*0014*/ 	.byte	0x00, 0xf0, 0x11, 0x00


	//----- nvinfo : EIATTR_KPARAM_INFO
	.align		4
.L_255:
        /*0018*/ 	.byte	0x04, 0x17
        /*001a*/ 	.short	(.L_257 - .L_256)
.L_256:
        /*001c*/ 	.word	0x00000000
        /*0020*/ 	.short	0x0002
        /*0022*/ 	.short	0x0010
        /*0024*/ 	.byte	0x00, 0xf5, 0x21, 0x00


	//----- nvinfo : EIATTR_KPARAM_INFO
	.align		4
.L_257:
        /*0028*/ 	.byte	0x04, 0x17
        /*002a*/ 	.short	(.L_259 - .L_258)
.L_258:
        /*002c*/ 	.word	0x00000000
        /*0030*/ 	.short	0x0001
        /*0032*/ 	.short	0x0008
        /*0034*/ 	.byte	0x00, 0xf5, 0x21, 0x00


	//----- nvinfo : EIATTR_KPARAM_INFO
	.align		4
.L_259:
        /*0038*/ 	.byte	0x04, 0x17
        /*003a*/ 	.short	(.L_261 - .L_260)
.L_260:
        /*003c*/ 	.word	0x00000000
        /*0040*/ 	.short	0x0000
        /*0042*/ 	.short	0x0000
        /*0044*/ 	.byte	0x00, 0xf5, 0x21, 0x00


	//----- nvinfo : EIATTR_SPARSE_MMA_MASK
	.align		4
.L_261:
        /*0048*/ 	.byte	0x03, 0x50
        /*004a*/ 	.short	0x0000


	//----- nvinfo : EIATTR_MAXREG_COUNT
	.align		4
        /*004c*/ 	.byte	0x03, 0x1b
        /*004e*/ 	.short	0x00ff


	//----- nvinfo : EIATTR_MERCURY_ISA_VERSION
	.align		4
        /*0050*/ 	.byte	0x03, 0x5f
        /*0052*/ 	.short	0x0101


	//----- nvinfo : EIATTR_VRC_CTA_INIT_COUNT
	.align		4
        /*0054*/ 	.byte	0x02, 0x4a
	.zero		1
	.zero		1


	//----- nvinfo : EIATTR_EXIT_INSTR_OFFSETS
	.align		4
        /*0058*/ 	.byte	0x04, 0x1c
        /*005a*/ 	.short	(.L_263 - .L_262)


	//   ....[0]....
.L_262:
        /*005c*/ 	.word	0x00000070


	//   ....[1]....
        /*0060*/ 	.word	0x00000160


	//----- nvinfo : EIATTR_CBANK_PARAM_SIZE
	.align		4
.L_263:
        /*0064*/ 	.byte	0x03, 0x19
        /*0066*/ 	.short	0x001c


	//----- nvinfo : EIATTR_PARAM_CBANK
	.align		4
        /*0068*/ 	.byte	0x04, 0x0a
        /*006a*/ 	.short	(.L_265 - .L_264)
	.align		4
.L_264:
        /*006c*/ 	.word	index@(.nv.constant0.lt_i64)
        /*0070*/ 	.short	0x0380
        /*0072*/ 	.short	0x001c


	//----- nvinfo : EIATTR_SW_WAR
	.align		4
.L_265:
        /*0074*/ 	.byte	0x04, 0x36
        /*0076*/ 	.short	(.L_267 - .L_266)
.L_266:
        /*0078*/ 	.word	0x00000008
.L_267:


//--------------------- .nv.info.ne_i64           --------------------------
	.section	.nv.info.ne_i64,"",@"SHT_CUDA_INFO"
	.sectionflags	@""
	.align	4


	//----- nvinfo : EIATTR_CUDA_API_VERSION
	.align		4
        /*0000*/ 	.byte	0x04, 0x37
        /*0002*/ 	.short	(.L_269 - .L_268)
.L_268:
        /*0004*/ 	.word	0x00000082


	//----- nvinfo : EIATTR_KPARAM_INFO
	.align		4
.L_269:
        /*0008*/ 	.byte	0x04, 0x17
        /*000a*/ 	.short	(.L_271 - .L_270)
.L_270:
        /*000c*/ 	.word	0x00000000
        /*0010*/ 	.short	0x0003
        /*0012*/ 	.short	0x0018
        /*0014*/ 	.byte	0x00, 0xf0, 0x11, 0x00


	//----- nvinfo : EIATTR_KPARAM_INFO
	.align		4
.L_271:
        /*0018*/ 	.byte	0x04, 0x17
        /*001a*/ 	.short	(.L_273 - .L_272)
.L_272:
        /*001c*/ 	.word	0x00000000
        /*0020*/ 	.short	0x0002
        /*0022*/ 	.short	0x0010
        /*0024*/ 	.byte	0x00, 0xf5, 0x21, 0x00


	//----- nvinfo : EIATTR_KPARAM_INFO
	.align		4
.L_273:
        /*0028*/ 	.byte	0x04, 0x17
        /*002a*/ 	.short	(.L_275 - .L_274)
.L_274:
        /*002c*/ 	.word	0x00000000
        /*0030*/ 	.short	0x0001
        /*0032*/ 	.short	0x0008
        /*0034*/ 	.byte	0x00, 0xf5, 0x21, 0x00


	//----- nvinfo : EIATTR_KPARAM_INFO
	.align		4
.L_275:
        /*0038*/ 	.byte	0x04, 0x17
        /*003a*/ 	.short	(.L_277 - .L_276)
.L_276:
        /*003c*/ 	.word	0x00000000
        /*0040*/ 	.short	0x0000
        /*0042*/ 	.short	0x0000
        /*0044*/ 	.byte	0x00, 0xf5, 0x21, 0x00


	//----- nvinfo : EIATTR_SPARSE_MMA_MASK
	.align		4
.L_277:
        /*0048*/ 	.byte	0x03, 0x50
        /*004a*/ 	.short	0x0000


	//----- nvinfo : EIATTR_MAXREG_COUNT
	.align		4
        /*004c*/ 	.byte	0x03, 0x1b
        /*004e*/ 	.short	0x00ff


	//----- nvinfo : EIATTR_MERCURY_ISA_VERSION
	.align		4
        /*0050*/ 	.byte	0x03, 0x5f
        /*0052*/ 	.short	0x0101


	//----- nvinfo : EIATTR_VRC_CTA_INIT_COUNT
	.align		4
        /*0054*/ 	.byte	0x02, 0x4a
	.zero		1
	.zero		1


	//----- nvinfo : EIATTR_EXIT_INSTR_OFFSETS
	.align		4
        /*0058*/ 	.byte	0x04, 0x1c
        /*005a*/ 	.short	(.L_279 - .L_278)


	//   ....[0]....
.L_278:
        /*005c*/ 	.word	0x00000070


	//   ....[1]....
        /*0060*/ 	.word	0x00000160


	//----- nvinfo : EIATTR_CBANK_PARAM_SIZE
	.align		4
.L_279:
        /*0064*/ 	.byte	0x03, 0x19
        /*0066*/ 	.short	0x001c


	//----- nvinfo : EIATTR_PARAM_CBANK
	.align		4
        /*0068*/ 	.byte	0x04, 0x0a
        /*006a*/ 	.short	(.L_281 - .L_280)
	.align		4
.L_280:
        /*006c*/ 	.word	index@(.nv.constant0.ne_i64)
        /*0070*/ 	.short	0x0380
        /*0072*/ 	.short	0x001c


	//----- nvinfo : EIATTR_SW_WAR
	.align		4
.L_281:
        /*0074*/ 	.byte	0x04, 0x36
        /*0076*/ 	.short	(.L_283 - .L_282)
.L_282:
        /*0078*/ 	.word	0x00000008
.L_283:


//--------------------- .nv.info.eq_i64           --------------------------
	.section	.nv.info.eq_i64,"",@"SHT_CUDA_INFO"
	.sectionflags	@""
	.align	4


	//----- nvinfo : EIATTR_CUDA_API_VERSION
	.align		4
        /*0000*/ 	.byte	0x04, 0x37
        /*0002*/ 	.short	(.L_285 - .L_284)
.L_284:
        /*0004*/ 	.word	0x00000082


	//----- nvinfo : EIATTR_KPARAM_INFO
	.align		4
.L_285:
        /*0008*/ 	.byte	0x04, 0x17
        /*000a*/ 	.short	(.L_287 - .L_286)
.L_286:
        /*000c*/ 	.word	0x00000000
        /*0010*/ 	.short	0x0003
        /*0012*/ 	.short	0x0018
        /*0014*/ 	.byte	0x00, 0xf0, 0x11, 0x00


	//----- nvinfo : EIATTR_KPARAM_INFO
	.align		4
.L_287:
        /*0018*/ 	.byte	0x04, 0x17
        /*001a*/ 	.short	(.L_289 - .L_288)
.L_288:
        /*001c*/ 	.word	0x00000000
        /*0020*/ 	.short	0x0002
        /*0022*/ 	.short	0x0010
        /*0024*/ 	.byte	0x00, 0xf5, 0x21, 0x00


	//----- nvinfo : EIATTR_KPARAM_INFO
	.align		4
.L_289:
        /*0028*/ 	.byte	0x04, 0x17
        /*002a*/ 	.short	(.L_291 - .L_290)
.L_290:
        /*002c*/ 	.word	0x00000000
        /*0030*/ 	.short	0x0001
        /*0032*/ 	.short	0x0008
        /*0034*/ 	.byte	0x00, 0xf5, 0x21, 0x00


	//----- nvinfo : EIATTR_KPARAM_INFO
	.align		4
.L_291:
        /*0038*/ 	.byte	0x04, 0x17
        /*003a*/ 	.short	(.L_293 - .L_292)
.L_292:
        /*003c*/ 	.word	0x00000000
        /*0040*/ 	.short	0x0000
        /*0042*/ 	.short	0x0000
        /*0044*/ 	.byte	0x00, 0xf5, 0x21, 0x00


	//----- nvinfo : EIATTR_SPARSE_MMA_MASK
	.align		4
.L_293:
        /*0048*/ 	.byte	0x03, 0x50
        /*004a*/ 	.short	0x0000


	//----- nvinfo : EIATTR_MAXREG_COUNT
	.align		4
        /*004c*/ 	.byte	0x03, 0x1b
        /*004e*/ 	.short	0x00ff


	//----- nvinfo : EIATTR_MERCURY_ISA_VERSION
	.align		4
        /*0050*/ 	.byte	0x03, 0x5f
        /*0052*/ 	.short	0x0101


	//----- nvinfo : EIATTR_VRC_CTA_INIT_COUNT
	.align		4
        /*0054*/ 	.byte	0x02, 0x4a
	.zero		1
	.zero		1


	//----- nvinfo : EIATTR_EXIT_INSTR_OFFSETS
	.align		4
        /*0058*/ 	.byte	0x04, 0x1c
        /*005a*/ 	.short	(.L_295 - .L_294)


	//   ....[0]....
.L_294:
        /*005c*/ 	.word	0x00000070


	//   ....[1]....
        /*0060*/ 	.word	0x00000160


	//----- nvinfo : EIATTR_CBANK_PARAM_SIZE
	.align		4
.L_295:
        /*0064*/ 	.byte	0x03, 0x19
        /*0066*/ 	.short	0x001c


	//----- nvinfo : EIATTR_PARAM_CBANK
	.align		4
        /*0068*/ 	.byte	0x04, 0x0a
        /*006a*/ 	.short	(.L_297 - .L_296)
	.align		4
.L_296:
        /*006c*/ 	.word	index@(.nv.constant0.eq_i64)
        /*0070*/ 	.short	0x0380
        /*0072*/ 	.short	0x001c


	//----- nvinfo : EIATTR_SW_WAR
	.align		4
.L_297:
        /*0074*/ 	.byte	0x04, 0x36
        /*0076*/ 	.short	(.L_299 - .L_298)
.L_298:
        /*0078*/ 	.word	0x00000008
.L_299:


//--------------------- .nv.info.ge_i32           --------------------------
	.section	.nv.info.ge_i32,"",@"SHT_CUDA_INFO"
	.sectionflags	@""
	.align	4


	//----- nvinfo : EIATTR_CUDA_API_VERSION
	.align		4
        /*0000*/ 	.byte	0x04, 0x37
        /*0002*/ 	.short	(.L_301 - .L_300)
.L_300:
        /*0004*/ 	.word	0x00000082


	//----- nvinfo : EIATTR_KPARAM_INFO
	.align		4
.L_301:
        /*0008*/ 	.byte	0x04, 0x17
        /*000a*/ 	.short	(.L_303 - .L_302)
.L_302:
        /*000c*/ 	.word	0x00000000
        /*0010*/ 	.short	0x0003
        /*0012*/ 	.short	0x0018
        /*0014*/ 	.byte	0x00, 0xf0, 0x11, 0x00


	//----- nvinfo : EIATTR_KPARAM_INFO
	.align		4
.L_303:
        /*0018*/ 	.byte	0x04, 0x17
        /*001a*/ 	.short	(.L_305 - .L_304)
.L_304:
        /*001c*/ 	.word	0x00000000
        /*0020*/ 	.short	0x0002
        /*0022*/ 	.short	0x0010
        /*0024*/ 	.byte	0x00, 0xf5, 0x21, 0x00


	//----- nvinfo : EIATTR_KPARAM_INFO
	.align		4
.L_305:
        /*0028*/ 	.byte	0x04, 0x17
        /*002a*/ 	.short	(.L_307 - .L_306)
.L_306:
        /*002c*/ 	.word	0x00000000
        /*0030*/ 	.short	0x0001
        /*0032*/ 	.short	0x0008
        /*0034*/ 	.byte	0x00, 0xf5, 0x21, 0x00


	//----- nvinfo : EIATTR_KPARAM_INFO
	.align		4
.L_307:
        /*0038*/ 	.byte	0x04, 0x17
        /*003a*/ 	.short	(.L_309 - .L_308)
.L_308:
        /*003c*/ 	.word	0x00000000
        /*0040*/ 	.short	0x0000
        /*0042*/ 	.short	0x0000
        /*0044*/ 	.byte	0x00, 0xf5, 0x21, 0x00


	//----- nvinfo : EIATTR_SPARSE_MMA_MASK
	.align		4
.L_309:
        /*0048*/ 	.byte	0x03, 0x50
        /*004a*/ 	.short	0x0000


	//----- nvinfo : EIATTR_MAXREG_COUNT
	.align		4
        /*004c*/ 	.byte	0x03, 0x1b
        /*004e*/ 	.short	0x00ff


	//----- nvinfo : EIATTR_MERCURY_ISA_VERSION
	.align		4
        /*0050*/ 	.byte	0x03, 0x5f
        /*0052*/ 	.short	0x0101


	//----- nvinfo : EIATTR_VRC_CTA_INIT_COUNT
	.align		4
        /*0054*/ 	.byte	0x02, 0x4a
	.zero		1
	.zero		1


	//----- nvinfo : EIATTR_EXIT_INSTR_OFFSETS
	.align		4
        /*0058*/ 	.byte	0x04, 0x1c
        /*005a*/ 	.short	(.L_311 - .L_310)


	//   ....[0]....
.L_310:
        /*005c*/ 	.word	0x00000070


	//   ....[1]....
        /*0060*/ 	.word	0x00000140


	//----- nvinfo : EIATTR_CBANK_PARAM_SIZE
	.align		4
.L_311:
        /*0064*/ 	.byte	0x03, 0x19
        /*0066*/ 	.short	0x001c


	//----- nvinfo : EIATTR_PARAM_CBANK
	.align		4
        /*0068*/ 	.byte	0x04, 0x0a
        /*006a*/ 	.short	(.L_313 - .L_312)
	.align		4
.L_312:
        /*006c*/ 	.word	index@(.nv.constant0.ge_i32)
        /*0070*/ 	.short	0x0380
        /*0072*/ 	.short	0x001c


	//----- nvinfo : EIATTR_SW_WAR
	.align		4
.L_313:
        /*0074*/ 	.byte	0x04, 0x36
        /*0076*/ 	.short	(.L_315 - .L_314)
.L_314:
        /*0078*/ 	.word	0x00000008
.L_315:


//--------------------- .nv.info.gt_i32           --------------------------
	.section	.nv.info.gt_i32,"",@"SHT_CUDA_INFO"
	.sectionflags	@""
	.align	4


	//----- nvinfo : EIATTR_CUDA_API_VERSION
	.align		4
        /*0000*/ 	.byte	0x04, 0x37
        /*0002*/ 	.short	(.L_317 - .L_316)
.L_316:
        /*0004*/ 	.word	0x00000082


	//----- nvinfo : EIATTR_KPARAM_INFO
	.align		4
.L_317:
        /*0008*/ 	.byte	0x04, 0x17
        /*000a*/ 	.short	(.L_319 - .L_318)
.L_318:
        /*000c*/ 	.word	0x00000000
        /*0010*/ 	.short	0x0003
        /*0012*/ 	.short	0x0018
        /*0014*/ 	.byte	0x00, 0xf0, 0x11, 0x00


	//----- nvinfo : EIATTR_KPARAM_INFO
	.align		4
.L_319:
        /*0018*/ 	.byte	0x04, 0x17
        /*001a*/ 	.short	(.L_321 - .L_320)
.L_320:
        /*001c*/ 	.word	0x00000000
        /*0020*/ 	.short	0x0002
        /*0022*/ 	.short	0x0010
        /*0024*/ 	.byte	0x00, 0xf5, 0x21, 0x00


	//----- nvinfo : EIATTR_KPARAM_INFO
	.align		4
.L_321:
        /*0028*/ 	.byte	0x04, 0x17
        /*002a*/ 	.short	(.L_323 - .L_322)
.L_322:
        /*002c*/ 	.word	0x00000000
        /*0030*/ 	.short	0x0001
        /*0032*/ 	.short	0x0008
        /*0034*/ 	.byte	0x00, 0xf5, 0x21, 0x00


	//----- nvinfo : EIATTR_KPARAM_INFO
	.align		4
.L_323:
        /*0038*/ 	.byte	0x04, 0x17
        /*003a*/ 	.short	(.L_325 - .L_324)
.L_324:
        /*003c*/ 	.word	0x00000000
        /*0040*/ 	.short	0x0000
        /*0042*/ 	.short	0x0000
        /*0044*/ 	.byte	0x00, 0xf5, 0x21, 0x00


	//----- nvinfo : EIATTR_SPARSE_MMA_MASK
	.align		4
.L_325:
        /*0048*/ 	.byte	0x03, 0x50
        /*004a*/ 	.short	0x0000


	//----- nvinfo : EIATTR_MAXREG_COUNT
	.align		4
        /*004c*/ 	.byte	0x03, 0x1b
        /*004e*/ 	.short	0x00ff


	//----- nvinfo : EIATTR_MERCURY_ISA_VERSION
	.align		4
        /*0050*/ 	.byte	0x03, 0x5f
        /*0052*/ 	.short	0x0101


	//----- nvinfo : EIATTR_VRC_CTA_INIT_COUNT
	.align		4
        /*0054*/ 	.byte	0x02, 0x4a
	.zero		1
	.zero		1


	//----- nvinfo : EIATTR_EXIT_INSTR_OFFSETS
	.align		4
        /*0058*/ 	.byte	0x04, 0x1c
        /*005a*/ 	.short	(.L_327 - .L_326)


	//   ....[0]....
.L_326:
        /*005c*/ 	.word	0x00000070


	//   ....[1]....
        /*0060*/ 	.word	0x00000140


	//----- nvinfo : EIATTR_CBANK_PARAM_SIZE
	.align		4
.L_327:
        /*0064*/ 	.byte	0x03, 0x19
        /*0066*/ 	.short	0x001c


	//----- nvinfo : EIATTR_PARAM_CBANK
	.align		4
        /*0068*/ 	.byte	0x04, 0x0a
        /*006a*/ 	.short	(.L_329 - .L_328)
	.align		4
.L_328:
        /*006c*/ 	.word	index@(.nv.constant0.gt_i32)
        /*0070*/ 	.short	0x0380
        /*0072*/ 	.short	0x001c


	//----- nvinfo : EIATTR_SW_WAR
	.align		4
.L_329:
        /*0074*/ 	.byte	0x04, 0x36
        /*0076*/ 	.short	(.L_331 - .L_330)
.L_330:
        /*0078*/ 	.word	0x00000008
.L_331:


//--------------------- .nv.info.le_i32           --------------------------
	.section	.nv.info.le_i32,"",@"SHT_CUDA_INFO"
	.sectionflags	@""
	.align	4


	//----- nvinfo : EIATTR_CUDA_API_VERSION
	.align		4
        /*0000*/ 	.byte	0x04, 0x37
        /*0002*/ 	.short	(.L_333 - .L_332)
.L_332:
        /*0004*/ 	.word	0x00000082


	//----- nvinfo : EIATTR_KPARAM_INFO
	.align		4
.L_333:
        /*0008*/ 	.byte	0x04, 0x17
        /*000a*/ 	.short	(.L_335 - .L_334)
.L_334:
        /*000c*/ 	.word	0x00000000
        /*0010*/ 	.short	0x0003
        /*0012*/ 	.short	0x0018
        /*0014*/ 	.byte	0x00, 0xf0, 0x11, 0x00


	//----- nvinfo : EIATTR_KPARAM_INFO
	.align		4
.L_335:
        /*0018*/ 	.byte	0x04, 0x17
        /*001a*/ 	.short	(.L_337 - .L_336)
.L_336:
        /*001c*/ 	.word	0x00000000
        /*0020*/ 	.short	0x0002
        /*0022*/ 	.short	0x0010
        /*0024*/ 	.byte	0x00, 0xf5, 0x21, 0x00


	//----- nvinfo : EIATTR_KPARAM_INFO
	.align		4
.L_337:
        /*0028*/ 	.byte	0x04, 0x17
        /*002a*/ 	.short	(.L_339 - .L_338)
.L_338:
        /*002c*/ 	.word	0x00000000
        /*0030*/ 	.short	0x0001
        /*0032*/ 	.short	0x0008
        /*0034*/ 	.byte	0x00, 0xf5, 0x21, 0x00


	//----- nvinfo : EIATTR_KPARAM_INFO
	.align		4
.L_339:
        /*0038*/ 	.byte	0x04, 0x17
        /*003a*/ 	.short	(.L_341 - .L_340)
.L_340:
        /*003c*/ 	.word	0x00000000
        /*0040*/ 	.short	0x0000
        /*0042*/ 	.short	0x0000
        /*0044*/ 	.byte	0x00, 0xf5, 0x21, 0x00


	//----- nvinfo : EIATTR_SPARSE_MMA_MASK
	.align		4
.L_341:
        /*0048*/ 	.byte	0x03, 0x50
        /*004a*/ 	.short	0x0000


	//----- nvinfo : EIATTR_MAXREG_COUNT
	.align		4
        /*004c*/ 	.byte	0x03, 0x1b
        /*004e*/ 	.short	0x00ff


	//----- nvinfo : EIATTR_MERCURY_ISA_VERSION
	.align		4
        /*0050*/ 	.byte	0x03, 0x5f
        /*0052*/ 	.short	0x0101


	//----- nvinfo : EIATTR_VRC_CTA_INIT_COUNT
	.align		4
        /*0054*/ 	.byte	0x02, 0x4a
	.zero		1
	.zero		1


	//----- nvinfo : EIATTR_EXIT_INSTR_OFFSETS
	.align		4
        /*0058*/ 	.byte	0x04, 0x1c
        /*005a*/ 	.short	(.L_343 - .L_342)


	//   ....[0]....
.L_342:
        /*005c*/ 	.word	0x00000070


	//   ....[1]....
        /*0060*/ 	.word	0x00000140


	//----- nvinfo : EIATTR_CBANK_PARAM_SIZE
	.align		4
.L_343:
        /*0064*/ 	.byte	0x03, 0x19
        /*0066*/ 	.short	0x001c


	//----- nvinfo : EIATTR_PARAM_CBANK
	.align		4
        /*0068*/ 	.byte	0x04, 0x0a
        /*006a*/ 	.short	(.L_345 - .L_344)
	.align		4
.L_344:
        /*006c*/ 	.word	index@(.nv.constant0.le_i32)
        /*0070*/ 	.short	0x0380
        /*0072*/ 	.short	0x001c


	//----- nvinfo : EIATTR_SW_WAR
	.align		4
.L_345:
        /*0074*/ 	.byte	0x04, 0x36
        /*0076*/ 	.short	(.L_347 - .L_346)
.L_346:
        /*0078*/ 	.word	0x00000008
.L_347:


//--------------------- .nv.info.lt_i32           --------------------------
	.section	.nv.info.lt_i32,"",@"SHT_CUDA_INFO"
	.sectionflags	@""
	.align	4


	//----- nvinfo : EIATTR_CUDA_API_VERSION
	.align		4
        /*0000*/ 	.byte	0x04, 0x37
        /*0002*/ 	.short	(.L_349 - .L_348)
.L_348:
        /*0004*/ 	.word	0x00000082


	//----- nvinfo : EIATTR_KPARAM_INFO
	.align		4
.L_349:
        /*0008*/ 	.byte	0x04, 0x17
        /*000a*/ 	.short	(.L_351 - .L_350)
.L_350:
        /*000c*/ 	.word	0x00000000
        /*0010*/ 	.short	0x0003
        /*0012*/ 	.short	0x0018
        /*0014*/ 	.byte	0x00, 0xf0, 0x11, 0x00


	//----- nvinfo : EIATTR_KPARAM_INFO
	.align		4
.L_351:
        /*0018*/ 	.byte	0x04, 0x17
        /*001a*/ 	.short	(.L_353 - .L_352)
.L_352:
        /*001c*/ 	.word	0x00000000
        /*0020*/ 	.short	0x0002
        /*0022*/ 	.short	0x0010
        /*0024*/ 	.byte	0x00, 0xf5, 0x21, 0x00


	//----- nvinfo : EIATTR_KPARAM_INFO
	.align		4
.L_353:
        /*0028*/ 	.byte	0x04, 0x17
        /*002a*/ 	.short	(.L_355 - .L_354)
.L_354:
        /*002c*/ 	.word	0x00000000
        /*0030*/ 	.short	0x0001
        /*0032*/ 	.short	0x0008
        /*0034*/ 	.byte	0x00, 0xf5, 0x21, 0x00


	//----- nvinfo : EIATTR_KPARAM_INFO
	.align		4
.L_355:
        /*0038*/ 	.byte	0x04, 0x17
        /*003a*/ 	.short	(.L_357 - .L_356)
.L_356:
        /*003c*/ 	.word	0x00000000
        /*0040*/ 	.short	0x0000
        /*0042*/ 	.short	0x0000
        /*0044*/ 	.byte	0x00, 0xf5, 0x21, 0x00


	//----- nvinfo : EIATTR_SPARSE_MMA_MASK
	.align		4
.L_357:
        /*0048*/ 	.byte	0x03, 0x50
        /*004a*/ 	.short	0x0000


	//----- nvinfo : EIATTR_MAXREG_COUNT
	.align		4
        /*004c*/ 	.byte	0x03, 0x1b
        /*004e*/ 	.short	0x00ff


	//----- nvinfo : EIATTR_MERCURY_ISA_VERSION
	.align		4
        /*0050*/ 	.byte	0x03, 0x5f
        /*0052*/ 	.short	0x0101


	//----- nvinfo : EIATTR_VRC_CTA_INIT_COUNT
	.align		4
        /*0054*/ 	.byte	0x02, 0x4a
	.zero		1
	.zero		1


	//----- nvinfo : EIATTR_EXIT_INSTR_OFFSETS
	.align		4
        /*0058*/ 	.byte	0x04, 0x1c
        /*005a*/ 	.short	(.L_359 - .L_358)


	//   ....[0]....
.L_358:
        /*005c*/ 	.word	0x00000070


	//   ....[1]....
        /*0060*/ 	.word	0x00000140


	//----- nvinfo : EIATTR_CBANK_PARAM_SIZE
	.align		4
.L_359:
        /*0064*/ 	.byte	0x03, 0x19
        /*0066*/ 	.short	0x001c


	//----- nvinfo : EIATTR_PARAM_CBANK
	.align		4
        /*0068*/ 	.byte	0x04, 0x0a
        /*006a*/ 	.short	(.L_361 - .L_360)
	.align		4
.L_360:
        /*006c*/ 	.word	index@(.nv.constant0.lt_i32)
        /*0070*/ 	.short	0x0380
        /*0072*/ 	.short	0x001c


	//----- nvinfo : EIATTR_SW_WAR
	.align		4
.L_361:
        /*0074*/ 	.byte	0x04, 0x36
        /*0076*/ 	.short	(.L_363 - .L_362)
.L_362:
        /*0078*/ 	.word	0x00000008
.L_363:


//--------------------- .nv.info.ne_i32           --------------------------
	.section	.nv.info.ne_i32,"",@"SHT_CUDA_INFO"
	.sectionflags	@""
	.align	4


	//----- nvinfo : EIATTR_CUDA_API_VERSION
	.align		4
        /*0000*/ 	.byte	0x04, 0x37
        /*0002*/ 	.short	(.L_365 - .L_364)
.L_364:
        /*0004*/ 	.word	0x00000082


	//----- nvinfo : EIATTR_KPARAM_INFO
	.align		4
.L_365:
        /*0008*/ 	.byte	0x04, 0x17
        /*000a*/ 	.short	(.L_367 - .L_366)
.L_366:
        /*000c*/ 	.word	0x00000000
        /*0010*/ 	.short	0x0003
        /*0012*/ 	.short	0x0018
        /*0014*/ 	.byte	0x00, 0xf0, 0x11, 0x00


	//----- nvinfo : EIATTR_KPARAM_INFO
	.align		4
.L_367:
        /*0018*/ 	.byte	0x04, 0x17
        /*001a*/ 	.short	(.L_369 - .L_368)
.L_368:
        /*001c*/ 	.word	0x00000000
        /*0020*/ 	.short	0x0002
        /*0022*/ 	.short	0x0010
        /*0024*/ 	.byte	0x00, 0xf5, 0x21, 0x00


	//----- nvinfo : EIATTR_KPARAM_INFO
	.align		4
.L_369:
        /*0028*/ 	.byte	0x04, 0x17
        /*002a*/ 	.short	(.L_371 - .L_370)
.L_370:
        /*002c*/ 	.word	0x00000000
        /*0030*/ 	.short	0x0001
        /*0032*/ 	.short	0x0008
        /*0034*/ 	.byte	0x00, 0xf5, 0x21, 0x00


	//----- nvinfo : EIATTR_KPARAM_INFO
	.align		4
.L_371:
        /*0038*/ 	.byte	0x04, 0x17
        /*003a*/ 	.short	(.L_373 - .L_372)
.L_372:
        /*003c*/ 	.word	0x00000000
        /*0040*/ 	.short	0x0000
        /*0042*/ 	.short	0x0000
        /*0044*/ 	.byte	0x00, 0xf5, 0x21, 0x00


	//----- nvinfo : EIATTR_SPARSE_MMA_MASK
	.align		4
.L_373:
        /*0048*/ 	.byte	0x03, 0x50
        /*004a*/ 	.short	0x0000


	//----- nvinfo : EIATTR_MAXREG_COUNT
	.align		4
        /*004c*/ 	.byte	0x03, 0x1b
        /*004e*/ 	.short	0x00ff


	//----- nvinfo : EIATTR_MERCURY_ISA_VERSION
	.align		4
        /*0050*/ 	.byte	0x03, 0x5f
        /*0052*/ 	.short	0x0101


	//----- nvinfo : EIATTR_VRC_CTA_INIT_COUNT
	.align		4
        /*0054*/ 	.byte	0x02, 0x4a
	.zero		1
	.zero		1


	//----- nvinfo : EIATTR_EXIT_INSTR_OFFSETS
	.align		4
        /*0058*/ 	.byte	0x04, 0x1c
        /*005a*/ 	.short	(.L_375 - .L_374)


	//   ....[0]....
.L_374:
        /*005c*/ 	.word	0x00000070


	//   ....[1]....
        /*0060*/ 	.word	0x00000140


	//----- nvinfo : EIATTR_CBANK_PARAM_SIZE
	.align		4
.L_375:
        /*0064*/ 	.byte	0x03, 0x19
        /*0066*/ 	.short	0x001c


	//----- nvinfo : EIATTR_PARAM_CBANK
	.align		4
        /*0068*/ 	.byte	0x04, 0x0a
        /*006a*/ 	.short	(.L_377 - .L_376)
	.align		4
.L_376:
        /*006c*/ 	.word	index@(.nv.constant0.ne_i32)
        /*0070*/ 	.short	0x0380
        /*0072*/ 	.short	0x001c


	//----- nvinfo : EIATTR_SW_WAR
	.align		4
.L_377:
        /*0074*/ 	.byte	0x04, 0x36
        /*0076*/ 	.short	(.L_379 - .L_378)
.L_378:
        /*0078*/ 	.word	0x00000008
.L_379:


//--------------------- .nv.info.eq_i32           --------------------------
	.section	.nv.info.eq_i32,"",@"SHT_CUDA_INFO"
	.sectionflags	@""
	.align	4


	//----- nvinfo : EIATTR_CUDA_API_VERSION
	.align		4
        /*0000*/ 	.byte	0x04, 0x37
        /*0002*/ 	.short	(.L_381 - .L_380)
.L_380:
        /*0004*/ 	.word	0x00000082


	//----- nvinfo : EIATTR_KPARAM_INFO
	.align		4
.L_381:
        /*0008*/ 	.byte	0x04, 0x17
        /*000a*/ 	.short	(.L_383 - .L_382)
.L_382:
        /*000c*/ 	.word	0x00000000
        /*0010*/ 	.short	0x0003
        /*0012*/ 	.short	0x0018
        /*0014*/ 	.byte	0x00, 0xf0, 0x11, 0x00


	//----- nvinfo : EIATTR_KPARAM_INFO
	.align		4
.L_383:
        /*0018*/ 	.byte	0x04, 0x17
        /*001a*/ 	.short	(.L_385 - .L_384)
.L_384:
        /*001c*/ 	.word	0x00000000
        /*0020*/ 	.short	0x0002
        /*0022*/ 	.short	0x0010
        /*0024*/ 	.byte	0x00, 0xf5, 0x21, 0x00


	//----- nvinfo : EIATTR_KPARAM_INFO
	.align		4
.L_385:
        /*0028*/ 	.byte	0x04, 0x17
        /*002a*/ 	.short	(.L_387 - .L_386)
.L_386:
        /*002c*/ 	.word	0x00000000
        /*0030*/ 	.short	0x0001
        /*0032*/ 	.short	0x0008
        /*0034*/ 	.byte	0x00, 0xf5, 0x21, 0x00


	//----- nvinfo : EIATTR_KPARAM_INFO
	.align		4
.L_387:
        /*0038*/ 	.byte	0x04, 0x17
        /*003a*/ 	.short	(.L_389 - .L_388)
.L_388:
        /*003c*/ 	.word	0x00000000
        /*0040*/ 	.short	0x0000
        /*0042*/ 	.short	0x0000
        /*0044*/ 	.byte	0x00, 0xf5, 0x21, 0x00


	//----- nvinfo : EIATTR_SPARSE_MMA_MASK
	.align		4
.L_389:
        /*0048*/ 	.byte	0x03, 0x50
        /*004a*/ 	.short	0x0000


	//----- nvinfo : EIATTR_MAXREG_COUNT
	.align		4
        /*004c*/ 	.byte	0x03, 0x1b
        /*004e*/ 	.short	0x00ff


	//----- nvinfo : EIATTR_MERCURY_ISA_VERSION
	.align		4
        /*0050*/ 	.byte	0x03, 0x5f
        /*0052*/ 	.short	0x0101


	//----- nvinfo : EIATTR_VRC_CTA_INIT_COUNT
	.align		4
        /*0054*/ 	.byte	0x02, 0x4a
	.zero		1
	.zero		1


	//----- nvinfo : EIATTR_EXIT_INSTR_OFFSETS
	.align		4
        /*0058*/ 	.byte	0x04, 0x1c
        /*005a*/ 	.short	(.L_391 - .L_390)


	//   ....[0]....
.L_390:
        /*005c*/ 	.word	0x00000070


	//   ....[1]....
        /*0060*/ 	.word	0x00000140


	//----- nvinfo : EIATTR_CBANK_PARAM_SIZE
	.align		4
.L_391:
        /*0064*/ 	.byte	0x03, 0x19
        /*0066*/ 	.short	0x001c


	//----- nvinfo : EIATTR_PARAM_CBANK
	.align		4
        /*0068*/ 	.byte	0x04, 0x0a
        /*006a*/ 	.short	(.L_393 - .L_392)
	.align		4
.L_392:
        /*006c*/ 	.word	index@(.nv.constant0.eq_i32)
        /*0070*/ 	.short	0x0380
        /*0072*/ 	.short	0x001c


	//----- nvinfo : EIATTR_SW_WAR
	.align		4
.L_393:
        /*0074*/ 	.byte	0x04, 0x36
        /*0076*/ 	.short	(.L_395 - .L_394)
.L_394:
        /*0078*/ 	.word	0x00000008
.L_395:


//--------------------- .nv.info.ge_f64           --------------------------
	.section	.nv.info.ge_f64,"",@"SHT_CUDA_INFO"
	.sectionflags	@""
	.align	4


	//----- nvinfo : EIATTR_CUDA_API_VERSION
	.align		4
        /*0000*/ 	.byte	0x04, 0x37
        /*0002*/ 	.short	(.L_397 - .L_396)
.L_396:
        /*0004*/ 	.word	0x00000082


	//----- nvinfo : EIATTR_KPARAM_INFO
	.align		4
.L_397:
        /*0008*/ 	.byte	0x04, 0x17
        /*000a*/ 	.short	(.L_399 - .L_398)
.L_398:
        /*000c*/ 	.word	0x00000000
        /*0010*/ 	.short	0x0003
        /*0012*/ 	.short	0x0018
        /*0014*/ 	.byte	0x00, 0xf0, 0x11, 0x00


	//----- nvinfo : EIATTR_KPARAM_INFO
	.align		4
.L_399:
        /*0018*/ 	.byte	0x04, 0x17
        /*001a*/ 	.short	(.L_401 - .L_400)
.L_400:
        /*001c*/ 	.word	0x00000000
        /*0020*/ 	.short	0x0002
        /*0022*/ 	.short	0x0010
        /*0024*/ 	.byte	0x00, 0xf5, 0x21, 0x00


	//----- nvinfo : EIATTR_KPARAM_INFO
	.align		4
.L_401:
        /*0028*/ 	.byte	0x04, 0x17
        /*002a*/ 	.short	(.L_403 - .L_402)
.L_402:
        /*002c*/ 	.word	0x00000000
        /*0030*/ 	.short	0x0001
        /*0032*/ 	.short	0x0008
        /*0034*/ 	.byte	0x00, 0xf5, 0x21, 0x00


	//----- nvinfo : EIATTR_KPARAM_INFO
	.align		4
.L_403:
        /*0038*/ 	.byte	0x04, 0x17
        /*003a*/ 	.short	(.L_405 - .L_404)
.L_404:
        /*003c*/ 	.word	0x00000000
        /*0040*/ 	.short	0x0000
        /*0042*/ 	.short	0x0000
        /*0044*/ 	.byte	0x00, 0xf5, 0x21, 0x00


	//----- nvinfo : EIATTR_SPARSE_MMA_MASK
	.align		4
.L_405:
        /*0048*/ 	.byte	0x03, 0x50
        /*004a*/ 	.short	0x0000


	//----- nvinfo : EIATTR_MAXREG_COUNT
	.align		4
        /*004c*/ 	.byte	0x03, 0x1b
        /*004e*/ 	.short	0x00ff


	//----- nvinfo : EIATTR_MERCURY_ISA_VERSION
	.align		4
        /*0050*/ 	.byte	0x03, 0x5f
        /*0052*/ 	.short	0x0101


	//----- nvinfo : EIATTR_VRC_CTA_INIT_COUNT
	.align		4
        /*0054*/ 	.byte	0x02, 0x4a
	.zero		1
	.zero		1


	//----- nvinfo : EIATTR_EXIT_INSTR_OFFSETS
	.align		4
        /*0058*/ 	.byte	0x04, 0x1c
        /*005a*/ 	.short	(.L_407 - .L_406)


	//   ....[0]....
.L_406:
        /*005c*/ 	.word	0x00000070


	//   ....[1]....
        /*0060*/ 	.word	0x00000150


	//----- nvinfo : EIATTR_CBANK_PARAM_SIZE
	.align		4
.L_407:
        /*0064*/ 	.byte	0x03, 0x19
        /*0066*/ 	.short	0x001c


	//----- nvinfo : EIATTR_PARAM_CBANK
	.align		4
        /*0068*/ 	.byte	0x04, 0x0a
        /*006a*/ 	.short	(.L_409 - .L_408)
	.align		4
.L_408:
        /*006c*/ 	.word	index@(.nv.constant0.ge_f64)
        /*0070*/ 	.short	0x0380
        /*0072*/ 	.short	0x001c


	//----- nvinfo : EIATTR_SW_WAR
	.align		4
.L_409:
        /*0074*/ 	.byte	0x04, 0x36
        /*0076*/ 	.short	(.L_411 - .L_410)
.L_410:
        /*0078*/ 	.word	0x00000008
.L_411:


//--------------------- .nv.info.gt_f64           --------------------------
	.section	.nv.info.gt_f64,"",@"SHT_CUDA_INFO"
	.sectionflags	@""
	.align	4


	//----- nvinfo : EIATTR_CUDA_API_VERSION
	.align		4
        /*0000*/ 	.byte	0x04, 0x37
        /*0002*/ 	.short	(.L_413 - .L_412)
.L_412:
        /*0004*/ 	.word	0x00000082


	//----- nvinfo : EIATTR_KPARAM_INFO
	.align		4
.L_413:
        /*0008*/ 	.byte	0x04, 0x17
        /*000a*/ 	.short	(.L_415 - .L_414)
.L_414:
        /*000c*/ 	.word	0x00000000
        /*0010*/ 	.short	0x0003
        /*0012*/ 	.short	0x0018
        /*0014*/ 	.byte	0x00, 0xf0, 0x11, 0x00


	//----- nvinfo : EIATTR_KPARAM_INFO
	.align		4
.L_415:
        /*0018*/ 	.byte	0x04, 0x17
        /*001a*/ 	.short	(.L_417 - .L_416)
.L_416:
        /*001c*/ 	.word	0x00000000
        /*0020*/ 	.short	0x0002
        /*0022*/ 	.short	0x0010
        /*0024*/ 	.byte	0x00, 0xf5, 0x21, 0x00


	//----- nvinfo : EIATTR_KPARAM_INFO
	.align		4
.L_417:
        /*0028*/ 	.byte	0x04, 0x17
        /*002a*/ 	.short	(.L_419 - .L_418)
.L_418:
        /*002c*/ 	.word	0x00000000
        /*0030*/ 	.short	0x0001
        /*0032*/ 	.short	0x0008
        /*0034*/ 	.byte	0x00, 0xf5, 0x21, 0x00


	//----- nvinfo : EIATTR_KPARAM_INFO
	.align		4
.L_419:
        /*0038*/ 	.byte	0x04, 0x17
        /*003a*/ 	.short	(.L_421 - .L_420)
.L_420:
        /*003c*/ 	.word	0x00000000
        /*0040*/ 	.short	0x0000
        /*0042*/ 	.short	0x0000
        /*0044*/ 	.byte	0x00, 0xf5, 0x21, 0x00


	//----- nvinfo : EIATTR_SPARSE_MMA_MASK
	.align		4
.L_421:
        /*0048*/ 	.byte	0x03, 0x50
        /*004a*/ 	.short	0x0000


	//----- nvinfo : EIATTR_MAXREG_COUNT
	.align		4
        /*004c*/ 	.byte	0x03, 0x1b
        /*004e*/ 	.short	0x00ff


	//----- nvinfo : EIATTR_MERCURY_ISA_VERSION
	.align		4
        /*0050*/ 	.byte	0x03, 0x5f
        /*0052*/ 	.short	0x0101


	//----- nvinfo : EIATTR_VRC_CTA_INIT_COUNT
	.align		4
        /*0054*/ 	.byte	0x02, 0x4a
	.zero		1
	.zero		1


	//----- nvinfo : EIATTR_EXIT_INSTR_OFFSETS
	.align		4
        /*0058*/ 	.byte	0x04, 0x1c
        /*005a*/ 	.short	(.L_423 - .L_422)


	//   ....[0]....
.L_422:
        /*005c*/ 	.word	0x00000070


	//   ....[1]....
        /*0060*/ 	.word	0x00000150


	//----- nvinfo : EIATTR_CBANK_PARAM_SIZE
	.align		4
.L_423:
        /*0064*/ 	.byte	0x03, 0x19
        /*0066*/ 	.short	0x001c


	//----- nvinfo : EIATTR_PARAM_CBANK
	.align		4
        /*0068*/ 	.byte	0x04, 0x0a
        /*006a*/ 	.short	(.L_425 - .L_424)
	.align		4
.L_424:
        /*006c*/ 	.word	index@(.nv.constant0.gt_f64)
        /*0070*/ 	.short	0x0380
        /*0072*/ 	.short	0x001c


	//----- nvinfo : EIATTR_SW_WAR
	.align		4
.L_425:
        /*0074*/ 	.byte	0x04, 0x36
        /*0076*/ 	.short	(.L_427 - .L_426)
.L_426:
        /*0078*/ 	.word	0x00000008
.L_427:


//--------------------- .nv.info.le_f64           --------------------------
	.section	.nv.info.le_f64,"",@"SHT_CUDA_INFO"
	.sectionflags	@""
	.align	4


	//----- nvinfo : EIATTR_CUDA_API_VERSION
	.align		4
        /*0000*/ 	.byte	0x04, 0x37
        /*0002*/ 	.short	(.L_429 - .L_428)
.L_428:
        /*0004*/ 	.word	0x00000082


	//----- nvinfo : EIATTR_KPARAM_INFO
	.align		4
.L_429:
        /*0008*/ 	.byte	0x04, 0x17
        /*000a*/ 	.short	(.L_431 - .L_430)
.L_430:
        /*000c*/ 	.word	0x00000000
        /*0010*/ 	.short	0x0003
        /*0012*/ 	.short	0x0018
        /*0014*/ 	.byte	0x00, 0xf0, 0x11, 0x00


	//----- nvinfo : EIATTR_KPARAM_INFO
	.align		4
.L_431:
        /*0018*/ 	.byte	0x04, 0x17
        /*001a*/ 	.short	(.L_433 - .L_432)
.L_432:
        /*001c*/ 	.word	0x00000000
        /*0020*/ 	.short	0x0002
        /*0022*/ 	.short	0x0010
        /*0024*/ 	.byte	0x00, 0xf5, 0x21, 0x00


	//----- nvinfo : EIATTR_KPARAM_INFO
	.align		4
.L_433:
        /*0028*/ 	.byte	0x04, 0x17
        /*002a*/ 	.short	(.L_435 - .L_434)
.L_434:
        /*002c*/ 	.word	0x00000000
        /*0030*/ 	.short	0x0001
        /*0032*/ 	.short	0x0008
        /*0034*/ 	.byte	0x00, 0xf5, 0x21, 0x00


	//----- nvinfo : EIATTR_KPARAM_INFO
	.align		4
.L_435:
        /*0038*/ 	.byte	0x04, 0x17
        /*003a*/ 	.short	(.L_437 - .L_436)
.L_436:
        /*003c*/ 	.word	0x00000000
        /*0040*/ 	.short	0x0000
        /*0042*/ 	.short	0x0000
        /*0044*/ 	.byte	0x00, 0xf5, 0x21, 0x00


	//----- nvinfo : EIATTR_SPARSE_MMA_MASK
	.align		4
.L_437:
        /*0048*/ 	.byte	0x03, 0x50
        /*004a*/ 	.short	0x0000


	//----- nvinfo : EIATTR_MAXREG_COUNT
	.align		4
        /*004c*/ 	.byte	0x03, 0x1b
        /*004e*/ 	.short	0x00ff


	//----- nvinfo : EIATTR_MERCURY_ISA_VERSION
	.align		4
        /*0050*/ 	.byte	0x03, 0x5f
        /*0052*/ 	.short	0x0101


	//----- nvinfo : EIATTR_VRC_CTA_INIT_COUNT
	.align		4
        /*0054*/ 	.byte	0x02, 0x4a
	.zero		1
	.zero		1


	//----- nvinfo : EIATTR_EXIT_INSTR_OFFSETS
	.align		4
        /*0058*/ 	.byte	0x04, 0x1c
        /*005a*/ 	.short	(.L_439 - .L_438)


	//   ....[0]....
.L_438:
        /*005c*/ 	.word	0x00000070


	//   ....[1]....
        /*0060*/ 	.word	0x00000150


	//----- nvinfo : EIATTR_CBANK_PARAM_SIZE
	.align		4
.L_439:
        /*0064*/ 	.byte	0x03, 0x19
        /*0066*/ 	.short	0x001c


	//----- nvinfo : EIATTR_PARAM_CBANK
	.align		4
        /*0068*/ 	.byte	0x04, 0x0a
        /*006a*/ 	.short	(.L_441 - .L_440)
	.align		4
.L_440:
        /*006c*/ 	.word	index@(.nv.constant0.le_f64)
        /*0070*/ 	.short	0x0380
        /*0072*/ 	.short	0x001c


	//----- nvinfo : EIATTR_SW_WAR
	.align		4
.L_441:
        /*0074*/ 	.byte	0x04, 0x36
        /*0076*/ 	.short	(.L_443 - .L_442)
.L_442:
        /*0078*/ 	.word	0x00000008
.L_443:


//--------------------- .nv.info.lt_f64           --------------------------
	.section	.nv.info.lt_f64,"",@"SHT_CUDA_INFO"
	.sectionflags	@""
	.align	4


	//----- nvinfo : EIATTR_CUDA_API_VERSION
	.align		4
        /*0000*/ 	.byte	0x04, 0x37
        /*0002*/ 	.short	(.L_445 - .L_444)
.L_444:
        /*0004*/ 	.word	0x00000082


	//----- nvinfo : EIATTR_KPARAM_INFO
	.align		4
.L_445:
        /*0008*/ 	.byte	0x04, 0x17
        /*000a*/ 	.short	(.L_447 - .L_446)
.L_446:
        /*000c*/ 	.word	0x00000000
        /*0010*/ 	.short	0x0003
        /*0012*/ 	.short	0x0018
        /*0014*/ 	.byte	0x00, 0xf0, 0x11, 0x00


	//----- nvinfo : EIATTR_KPARAM_INFO
	.align		4
.L_447:
        /*0018*/ 	.byte	0x04, 0x17
        /*001a*/ 	.short	(.L_449 - .L_448)
.L_448:
        /*001c*/ 	.word	0x00000000
        /*0020*/ 	.short	0x0002
        /*0022*/ 	.short	0x0010
        /*0024*/ 	.byte	0x00, 0xf5, 0x21, 0x00


	//----- nvinfo : EIATTR_KPARAM_INFO
	.align		4
.L_449:
        /*0028*/ 	.byte	0x04, 0x17
        /*002a*/ 	.short	(.L_451 - .L_450)
.L_450:
        /*002c*/ 	.word	0x00000000
        /*0030*/ 	.short	0x0001
        /*0032*/ 	.short	0x0008
        /*0034*/ 	.byte	0x00, 0xf5, 0x21, 0x00


	//----- nvinfo : EIATTR_KPARAM_INFO
	.align		4
.L_451:
        /*0038*/ 	.byte	0x04, 0x17
        /*003a*/ 	.short	(.L_453 - .L_452)
.L_452:
        /*003c*/ 	.word	0x00000000
        /*0040*/ 	.short	0x0000
        /*0042*/ 	.short	0x0000
        /*0044*/ 	.byte	0x00, 0xf5, 0x21, 0x00


	//----- nvinfo : EIATTR_SPARSE_MMA_MASK
	.align		4
.L_453:
        /*0048*/ 	.byte	0x03, 0x50
        /*004a*/ 	.short	0x0000


	//----- nvinfo : EIATTR_MAXREG_COUNT
	.align		4
        /*004c*/ 	.byte	0x03, 0x1b
        /*004e*/ 	.short	0x00ff


	//----- nvinfo : EIATTR_MERCURY_ISA_VERSION
	.align		4
        /*0050*/ 	.byte	0x03, 0x5f
        /*0052*/ 	.short	0x0101


	//----- nvinfo : EIATTR_VRC_CTA_INIT_COUNT
	.align		4
        /*0054*/ 	.byte	0x02, 0x4a
	.zero		1
	.zero		1


	//----- nvinfo : EIATTR_EXIT_INSTR_OFFSETS
	.align		4
        /*0058*/ 	.byte	0x04, 0x1c
        /*005a*/ 	.short	(.L_455 - .L_454)


	//   ....[0]....
.L_454:
        /*005c*/ 	.word	0x00000070


	//   ....[1]....
        /*0060*/ 	.word	0x00000150


	//----- nvinfo : EIATTR_CBANK_PARAM_SIZE
	.align		4
.L_455:
        /*0064*/ 	.byte	0x03, 0x19
        /*0066*/ 	.short	0x001c


	//----- nvinfo : EIATTR_PARAM_CBANK
	.align		4
        /*0068*/ 	.byte	0x04, 0x0a
        /*006a*/ 	.short	(.L_457 - .L_456)
	.align		4
.L_456:
        /*006c*/ 	.word	index@(.nv.constant0.lt_f64)
        /*0070*/ 	.short	0x0380
        /*0072*/ 	.short	0x001c


	//----- nvinfo : EIATTR_SW_WAR
	.align		4
.L_457:
        /*0074*/ 	.byte	0x04, 0x36
        /*0076*/ 	.short	(.L_459 - .L_458)
.L_458:
        /*0078*/ 	.word	0x00000008
.L_459:


//--------------------- .nv.info.ne_f64           --------------------------
	.section	.nv.info.ne_f64,"",@"SHT_CUDA_INFO"
	.sectionflags	@""
	.align	4


	//----- nvinfo : EIATTR_CUDA_API_VERSION
	.align		4
        /*0000*/ 	.byte	0x04, 0x37
        /*0002*/ 	.short	(.L_461 - .L_460)
.L_460:
        /*0004*/ 	.word	0x00000082


	//----- nvinfo : EIATTR_KPARAM_INFO
	.align		4
.L_461:
        /*0008*/ 	.byte	0x04, 0x17
        /*000a*/ 	.short	(.L_463 - .L_462)
.L_462:
        /*000c*/ 	.word	0x00000000
        /*0010*/ 	.short	0x0003
        /*0012*/ 	.short	0x0018
        /*0014*/ 	.byte	0x00, 0xf0, 0x11, 0x00


	//----- nvinfo : EIATTR_KPARAM_INFO
	.align		4
.L_463:
        /*0018*/ 	.byte	0x04, 0x17
        /*001a*/ 	.short	(.L_465 - .L_464)
.L_464:
        /*001c*/ 	.word	0x00000000
        /*0020*/ 	.short	0x0002
        /*0022*/ 	.short	0x0010
        /*0024*/ 	.byte	0x00, 0xf5, 0x21, 0x00


	//----- nvinfo : EIATTR_KPARAM_INFO
	.align		4
.L_465:
        /*0028*/ 	.byte	0x04, 0x17
        /*002a*/ 	.short	(.L_467 - .L_466)
.L_466:
        /*002c*/ 	.word	0x00000000
        /*0030*/ 	.short	0x0001
        /*0032*/ 	.short	0x0008
        /*0034*/ 	.byte	0x00, 0xf5, 0x21, 0x00


	//----- nvinfo : EIATTR_KPARAM_INFO
	.align		4
.L_467:
        /*0038*/ 	.byte	0x04, 0x17
        /*003a*/ 	.short	(.L_469 - .L_468)
.L_468:
        /*003c*/ 	.word	0x00000000
        /*0040*/ 	.short	0x0000
        /*0042*/ 	.short	0x0000
        /*0044*/ 	.byte	0x00, 0xf5, 0x21, 0x00


	//----- nvinfo : EIATTR_SPARSE_MMA_MASK
	.align		4
.L_469:
        /*0048*/ 	.byte	0x03, 0x50
        /*004a*/ 	.short	0x0000


	//----- nvinfo : EIATTR_MAXREG_COUNT
	.align		4
        /*004c*/ 	.byte	0x03, 0x1b
        /*004e*/ 	.short	0x00ff


	//----- nvinfo : EIATTR_MERCURY_ISA_VERSION
	.align		4
        /*0050*/ 	.byte	0x03, 0x5f
        /*0052*/ 	.short	0x0101


	//----- nvinfo : EIATTR_VRC_CTA_INIT_COUNT
	.align		4
        /*0054*/ 	.byte	0x02, 0x4a
	.zero		1
	.zero		1


	//----- nvinfo : EIATTR_EXIT_INSTR_OFFSETS
	.align		4
        /*0058*/ 	.byte	0x04, 0x1c
        /*005a*/ 	.short	(.L_471 - .L_470)


	//   ....[0]....
.L_470:
        /*005c*/ 	.word	0x00000070


	//   ....[1]....
        /*0060*/ 	.word	0x00000150


	//----- nvinfo : EIATTR_CBANK_PARAM_SIZE
	.align		4
.L_471:
        /*0064*/ 	.byte	0x03, 0x19
        /*0066*/ 	.short	0x001c


	//----- nvinfo : EIATTR_PARAM_CBANK
	.align		4
        /*0068*/ 	.byte	0x04, 0x0a
        /*006a*/ 	.short	(.L_473 - .L_472)
	.align		4
.L_472:
        /*006c*/ 	.word	index@(.nv.constant0.ne_f64)
        /*0070*/ 	.short	0x0380
        /*0072*/ 	.short	0x001c


	//----- nvinfo : EIATTR_SW_WAR
	.align		4
.L_473:
        /*0074*/ 	.byte	0x04, 0x36
        /*0076*/ 	.short	(.L_475 - .L_474)
.L_474:
        /*0078*/ 	.word	0x00000008
.L_475:


//--------------------- .nv.info.eq_f64           --------------------------
	.section	.nv.info.eq_f64,"",@"SHT_CUDA_INFO"
	.sectionflags	@""
	.align	4


	//----- nvinfo : EIATTR_CUDA_API_VERSION
	.align		4
        /*0000*/ 	.byte	0x04, 0x37
        /*0002*/ 	.short	(.L_477 - .L_476)
.L_476:
        /*0004*/ 	.word	0x00000082


	//----- nvinfo : EIATTR_KPARAM_INFO
	.align		4
.L_477:
        /*0008*/ 	.byte	0x04, 0x17
        /*000a*/ 	.short	(.L_479 - .L_478)
.L_478:
        /*000c*/ 	.word	0x00000000
        /*0010*/ 	.short	0x0003
        /*0012*/ 	.short	0x0018
        /*0014*/ 	.byte	0x00, 0xf0, 0x11, 0x00


	//----- nvinfo : EIATTR_KPARAM_INFO
	.align		4
.L_479:
        /*0018*/ 	.byte	0x04, 0x17
        /*001a*/ 	.short	(.L_481 - .L_480)
.L_480:
        /*001c*/ 	.word	0x00000000
        /*0020*/ 	.short	0x0002
        /*0022*/ 	.short	0x0010
        /*0024*/ 	.byte	0x00, 0xf5, 0x21, 0x00


	//----- nvinfo : EIATTR_KPARAM_INFO
	.align		4
.L_481:
        /*0028*/ 	.byte	0x04, 0x17
        /*002a*/ 	.short	(.L_483 - .L_482)
.L_482:
        /*002c*/ 	.word	0x00000000
        /*0030*/ 	.short	0x0001
        /*0032*/ 	.short	0x0008
        /*0034*/ 	.byte	0x00, 0xf5, 0x21, 0x00


	//----- nvinfo : EIATTR_KPARAM_INFO
	.align		4
.L_483:
        /*0038*/ 	.byte	0x04, 0x17
        /*003a*/ 	.short	(.L_485 - .L_484)
.L_484:
        /*003c*/ 	.word	0x00000000
        /*0040*/ 	.short	0x0000
        /*0042*/ 	.short	0x0000
        /*0044*/ 	.byte	0x00, 0xf5, 0x21, 0x00


	//----- nvinfo : EIATTR_SPARSE_MMA_MASK
	.align		4
.L_485:
        /*0048*/ 	.byte	0x03, 0x50
        /*004a*/ 	.short	0x0000


	//----- nvinfo : EIATTR_MAXREG_COUNT
	.align		4
        /*004c*/ 	.byte	0x03, 0x1b
        /*004e*/ 	.short	0x00ff


	//----- nvinfo : EIATTR_MERCURY_ISA_VERSION
	.align		4
        /*0050*/ 	.byte	0x03, 0x5f
        /*0052*/ 	.short	0x0101


	//----- nvinfo : EIATTR_VRC_CTA_INIT_COUNT
	.align		4
        /*0054*/ 	.byte	0x02, 0x4a
	.zero		1
	.zero		1


	//----- nvinfo : EIATTR_EXIT_INSTR_OFFSETS
	.align		4
        /*0058*/ 	.byte	0x04, 0x1c
        /*005a*/ 	.short	(.L_487 - .L_486)


	//   ....[0]....
.L_486:
        /*005c*/ 	.word	0x00000070


	//   ....[1]....
        /*0060*/ 	.word	0x00000150


	//----- nvinfo : EIATTR_CBANK_PARAM_SIZE
	.align		4
.L_487:
        /*0064*/ 	.byte	0x03, 0x19
        /*0066*/ 	.short	0x001c


	//----- nvinfo : EIATTR_PARAM_CBANK
	.align		4
        /*0068*/ 	.byte	0x04, 0x0a
        /*006a*/ 	.short	(.L_489 - .L_488)
	.align		4
.L_488:
        /*006c*/ 	.word	index@(.nv.constant0.eq_f64)
        /*0070*/ 	.short	0x0380
        /*0072*/ 	.short	0x001c


	//----- nvinfo : EIATTR_SW_WAR
	.align		4
.L_489:
        /*0074*/ 	.byte	0x04, 0x36
        /*0076*/ 	.short	(.L_491 - .L_490)
.L_490:
        /*0078*/ 	.word	0x00000008
.L_491:


//--------------------- .nv.info.ge_f32           --------------------------
	.section	.nv.info.ge_f32,"",@"SHT_CUDA_INFO"
	.sectionflags	@""
	.align	4


	//----- nvinfo : EIATTR_CUDA_API_VERSION
	.align		4
        /*0000*/ 	.byte	0x04, 0x37
        /*0002*/ 	.short	(.L_493 - .L_492)
.L_492:
        /*0004*/ 	.word	0x00000082


	//----- nvinfo : EIATTR_KPARAM_INFO
	.align		4
.L_493:
        /*0008*/ 	.byte	0x04, 0x17
        /*000a*/ 	.short	(.L_495 - .L_494)
.L_494:
        /*000c*/ 	.word	0x00000000
        /*0010*/ 	.short	0x0003
        /*0012*/ 	.short	0x0018
        /*0014*/ 	.byte	0x00, 0xf0, 0x11, 0x00


	//----- nvinfo : EIATTR_KPARAM_INFO
	.align		4
.L_495:
        /*0018*/ 	.byte	0x04, 0x17
        /*001a*/ 	.short	(.L_497 - .L_496)
.L_496:
        /*001c*/ 	.word	0x00000000
        /*0020*/ 	.short	0x0002
        /*0022*/ 	.short	0x0010
        /*0024*/ 	.byte	0x00, 0xf5, 0x21, 0x00


	//----- nvinfo : EIATTR_KPARAM_INFO
	.align		4
.L_497:
        /*0028*/ 	.byte	0x04, 0x17
        /*002a*/ 	.short	(.L_499 - .L_498)
.L_498:
        /*002c*/ 	.word	0x00000000
        /*0030*/ 	.short	0x0001
        /*0032*/ 	.short	0x0008
        /*0034*/ 	.byte	0x00, 0xf5, 0x21, 0x00


	//----- nvinfo : EIATTR_KPARAM_INFO
	.align		4
.L_499:
        /*0038*/ 	.byte	0x04, 0x17
        /*003a*/ 	.short	(.L_501 - .L_500)
.L_500:
        /*003c*/ 	.word	0x00000000
        /*0040*/ 	.short	0x0000
        /*0042*/ 	.short	0x0000
        /*0044*/ 	.byte	0x00, 0xf5, 0x21, 0x00


	//----- nvinfo : EIATTR_SPARSE_MMA_MASK
	.align		4
.L_501:
        /*0048*/ 	.byte	0x03, 0x50
        /*004a*/ 	.short	0x0000


	//----- nvinfo : EIATTR_MAXREG_COUNT
	.align		4
        /*004c*/ 	.byte	0x03, 0x1b
        /*004e*/ 	.short	0x00ff


	//----- nvinfo : EIATTR_MERCURY_ISA_VERSION
	.align		4
        /*0050*/ 	.byte	0x03, 0x5f
        /*0052*/ 	.short	0x0101


	//----- nvinfo : EIATTR_VRC_CTA_INIT_COUNT
	.align		4
        /*0054*/ 	.byte	0x02, 0x4a
	.zero		1
	.zero		1


	//----- nvinfo : EIATTR_EXIT_INSTR_OFFSETS
	.align		4
        /*0058*/ 	.byte	0x04, 0x1c
        /*005a*/ 	.short	(.L_503 - .L_502)


	//   ....[0]....
.L_502:
        /*005c*/ 	.word	0x00000070


	//   ....[1]....
        /*0060*/ 	.word	0x00000130


	//----- nvinfo : EIATTR_CBANK_PARAM_SIZE
	.align		4
.L_503:
        /*0064*/ 	.byte	0x03, 0x19
        /*0066*/ 	.short	0x001c


	//----- nvinfo : EIATTR_PARAM_CBANK
	.align		4
        /*0068*/ 	.byte	0x04, 0x0a
        /*006a*/ 	.short	(.L_505 - .L_504)
	.align		4
.L_504:
        /*006c*/ 	.word	index@(.nv.constant0.ge_f32)
        /*0070*/ 	.short	0x0380
        /*0072*/ 	.short	0x001c


	//----- nvinfo : EIATTR_SW_WAR
	.align		4
.L_505:
        /*0074*/ 	.byte	0x04, 0x36
        /*0076*/ 	.short	(.L_507 - .L_506)
.L_506:
        /*0078*/ 	.word	0x00000008
.L_507:


//--------------------- .nv.info.gt_f32           --------------------------
	.section	.nv.info.gt_f32,"",@"SHT_CUDA_INFO"
	.sectionflags	@""
	.align	4


	//----- nvinfo : EIATTR_CUDA_API_VERSION
	.align		4
        /*0000*/ 	.byte	0x04, 0x37
        /*0002*/ 	.short	(.L_509 - .L_508)
.L_508:
        /*0004*/ 	.word	0x00000082


	//----- nvinfo : EIATTR_KPARAM_INFO
	.align		4
.L_509:
        /*0008*/ 	.byte	0x04, 0x17
        /*000a*/ 	.short	(.L_511 - .L_510)
.L_510:
        /*000c*/ 	.word	0x00000000
        /*0010*/ 	.short	0x0003
        /*0012*/ 	.short	0x0018
        /*0014*/ 	.byte	0x00, 0xf0, 0x11, 0x00


	//----- nvinfo : EIATTR_KPARAM_INFO
	.align		4
.L_511:
        /*0018*/ 	.byte	0x04, 0x17
        /*001a*/ 	.short	(.L_513 - .L_512)
.L_512:
        /*001c*/ 	.word	0x00000000
        /*0020*/ 	.short	0x0002
        /*0022*/ 	.short	0x0010
        /*0024*/ 	.byte	0x00, 0xf5, 0x21, 0x00


	//----- nvinfo : EIATTR_KPARAM_INFO
	.align		4
.L_513:
        /*0028*/ 	.byte	0x04, 0x17
        /*002a*/ 	.short	(.L_515 - .L_514)
.L_514:
        /*002c*/ 	.word	0x00000000
        /*0030*/ 	.short	0x0001
        /*0032*/ 	.short	0x0008
        /*0034*/ 	.byte	0x00, 0xf5, 0x21, 0x00


	//----- nvinfo : EIATTR_KPARAM_INFO
	.align		4
.L_515:
        /*0038*/ 	.byte	0x04, 0x17
        /*003a*/ 	.short	(.L_517 - .L_516)
.L_516:
        /*003c*/ 	.word	0x00000000
        /*0040*/ 	.short	0x0000
        /*0042*/ 	.short	0x0000
        /*0044*/ 	.byte	0x00, 0xf5, 0x21, 0x00


	//----- nvinfo : EIATTR_SPARSE_MMA_MASK
	.align		4
.L_517:
        /*0048*/ 	.byte	0x03, 0x50
        /*004a*/ 	.short	0x0000


	//----- nvinfo : EIATTR_MAXREG_COUNT
	.align		4
        /*004c*/ 	.byte	0x03, 0x1b
        /*004e*/ 	.short	0x00ff


	//----- nvinfo : EIATTR_MERCURY_ISA_VERSION
	.align		4
        /*0050*/ 	.byte	0x03, 0x5f
        /*0052*/ 	.short	0x0101


	//----- nvinfo : EIATTR_VRC_CTA_INIT_COUNT
	.align		4
        /*0054*/ 	.byte	0x02, 0x4a
	.zero		1
	.zero		1


	//----- nvinfo : EIATTR_EXIT_INSTR_OFFSETS
	.align		4
        /*0058*/ 	.byte	0x04, 0x1c
        /*005a*/ 	.short	(.L_519 - .L_518)


	//   ....[0]....
.L_518:
        /*005c*/ 	.word	0x00000070


	//   ....[1]....
        /*0060*/ 	.word	0x00000130


	//----- nvinfo : EIATTR_CBANK_PARAM_SIZE
	.align		4
.L_519:
        /*0064*/ 	.byte	0x03, 0x19
        /*0066*/ 	.short	0x001c


	//----- nvinfo : EIATTR_PARAM_CBANK
	.align		4
        /*0068*/ 	.byte	0x04, 0x0a
        /*006a*/ 	.short	(.L_521 - .L_520)
	.align		4
.L_520:
        /*006c*/ 	.word	index@(.nv.constant0.gt_f32)
        /*0070*/ 	.short	0x0380
        /*0072*/ 	.short	0x001c


	//----- nvinfo : EIATTR_SW_WAR
	.align		4
.L_521:
        /*0074*/ 	.byte	0x04, 0x36
        /*0076*/ 	.short	(.L_523 - .L_522)
.L_522:
        /*0078*/ 	.word	0x00000008
.L_523:


//--------------------- .nv.info.le_f32           --------------------------
	.section	.nv.info.le_f32,"",@"SHT_CUDA_INFO"
	.sectionflags	@""
	.align	4


	//----- nvinfo : EIATTR_CUDA_API_VERSION
	.align		4
        /*0000*/ 	.byte	0x04, 0x37
        /*0002*/ 	.short	(.L_525 - .L_524)
.L_524:
        /*0004*/ 	.word	0x00000082


	//----- nvinfo : EIATTR_KPARAM_INFO
	.align		4
.L_525:
        /*0008*/ 	.byte	0x04, 0x17
        /*000a*/ 	.short	(.L_527 - .L_526)
.L_526:
        /*000c*/ 	.word	0x00000000
        /*0010*/ 	.short	0x0003
        /*0012*/ 	.short	0x0018
        /*0014*/ 	.byte	0x00, 0xf0, 0x11, 0x00


	//----- nvinfo : EIATTR_KPARAM_INFO
	.align		4
.L_527:
        /*0018*/ 	.byte	0x04, 0x17
        /*001a*/ 	.short	(.L_529 - .L_528)
.L_528:
        /*001c*/ 	.word	0x00000000
        /*0020*/ 	.short	0x0002
        /*0022*/ 	.short	0x0010
        /*0024*/ 	.byte	0x00, 0xf5, 0x21, 0x00


	//----- nvinfo : EIATTR_KPARAM_INFO
	.align		4
.L_529:
        /*0028*/ 	.byte	0x04, 0x17
        /*002a*/ 	.short	(.L_531 - .L_530)
.L_530:
        /*002c*/ 	.word	0x00000000
        /*0030*/ 	.short	0x0001
        /*0032*/ 	.short	0x0008
        /*0034*/ 	.byte	0x00, 0xf5, 0x21, 0x00


	//----- nvinfo : EIATTR_KPARAM_INFO
	.align		4
.L_531:
        /*0038*/ 	.byte	0x04, 0x17
        /*003a*/ 	.short	(.L_533 - .L_532)
.L_532:
        /*003c*/ 	.word	0x00000000
        /*0040*/ 	.short	0x0000
        /*0042*/ 	.short	0x0000
        /*0044*/ 	.byte	0x00, 0xf5, 0x21, 0x00


	//----- nvinfo : EIATTR_SPARSE_MMA_MASK
	.align		4
.L_533:
        /*0048*/ 	.byte	0x03, 0x50
        /*004a*/ 	.short	0x0000


	//----- nvinfo : EIATTR_MAXREG_COUNT
	.align		4
        /*004c*/ 	.byte	0x03, 0x1b
        /*004e*/ 	.short	0x00ff


	//----- nvinfo : EIATTR_MERCURY_ISA_VERSION
	.align		4
        /*0050*/ 	.byte	0x03, 0x5f
        /*0052*/ 	.short	0x0101


	//----- nvinfo : EIATTR_VRC_CTA_INIT_COUNT
	.align		4
        /*0054*/ 	.byte	0x02, 0x4a
	.zero		1
	.zero		1


	//----- nvinfo : EIATTR_EXIT_INSTR_OFFSETS
	.align		4
        /*0058*/ 	.byte	0x04, 0x1c
        /*005a*/ 	.short	(.L_535 - .L_534)


	//   ....[0]....
.L_534:
        /*005c*/ 	.word	0x00000070


	//   ....[1]....
        /*0060*/ 	.word	0x00000130


	//----- nvinfo : EIATTR_CBANK_PARAM_SIZE
	.align		4
.L_535:
        /*0064*/ 	.byte	0x03, 0x19
        /*0066*/ 	.short	0x001c


	//----- nvinfo : EIATTR_PARAM_CBANK
	.align		4
        /*0068*/ 	.byte	0x04, 0x0a
        /*006a*/ 	.short	(.L_537 - .L_536)
	.align		4
.L_536:
        /*006c*/ 	.word	index@(.nv.constant0.le_f32)
        /*0070*/ 	.short	0x0380
        /*0072*/ 	.short	0x001c


	//----- nvinfo : EIATTR_SW_WAR
	.align		4
.L_537:
        /*0074*/ 	.byte	0x04, 0x36
        /*0076*/ 	.short	(.L_539 - .L_538)
.L_538:
        /*0078*/ 	.word	0x00000008
.L_539:


//--------------------- .nv.info.lt_f32           --------------------------
	.section	.nv.info.lt_f32,"",@"SHT_CUDA_INFO"
	.sectionflags	@""
	.align	4


	//----- nvinfo : EIATTR_CUDA_API_VERSION
	.align		4
        /*0000*/ 	.byte	0x04, 0x37
        /*0002*/ 	.short	(.L_541 - .L_540)
.L_540:
        /*0004*/ 	.word	0x00000082


	//----- nvinfo : EIATTR_KPARAM_INFO
	.align		4
.L_541:
        /*0008*/ 	.byte	0x04, 0x17
        /*000a*/ 	.short	(.L_543 - .L_542)
.L_542:
        /*000c*/ 	.word	0x00000000
        /*0010*/ 	.short	0x0003
        /*0012*/ 	.short	0x0018
        /*0014*/ 	.byte	0x00, 0xf0, 0x11, 0x00


	//----- nvinfo : EIATTR_KPARAM_INFO
	.align		4
.L_543:
        /*0018*/ 	.byte	0x04, 0x17
        /*001a*/ 	.short	(.L_545 - .L_544)
.L_544:
        /*001c*/ 	.word	0x00000000
        /*0020*/ 	.short	0x0002
        /*0022*/ 	.short	0x0010
        /*0024*/ 	.byte	0x00, 0xf5, 0x21, 0x00


	//----- nvinfo : EIATTR_KPARAM_INFO
	.align		4
.L_545:
        /*0028*/ 	.byte	0x04, 0x17
        /*002a*/ 	.short	(.L_547 - .L_546)
.L_546:
        /*002c*/ 	.word	0x00000000
        /*0030*/ 	.short	0x0001
        /*0032*/ 	.short	0x0008
        /*0034*/ 	.byte	0x00, 0xf5, 0x21, 0x00


	//----- nvinfo : EIATTR_KPARAM_INFO
	.align		4
.L_547:
        /*0038*/ 	.byte	0x04, 0x17
        /*003a*/ 	.short	(.L_549 - .L_548)
.L_548:
        /*003c*/ 	.word	0x00000000
        /*0040*/ 	.short	0x0000
        /*0042*/ 	.short	0x0000
        /*0044*/ 	.byte	0x00, 0xf5, 0x21, 0x00


	//----- nvinfo : EIATTR_SPARSE_MMA_MASK
	.align		4
.L_549:
        /*0048*/ 	.byte	0x03, 0x50
        /*004a*/ 	.short	0x0000


	//----- nvinfo : EIATTR_MAXREG_COUNT
	.align		4
        /*004c*/ 	.byte	0x03, 0x1b
        /*004e*/ 	.short	0x00ff


	//----- nvinfo : EIATTR_MERCURY_ISA_VERSION
	.align		4
        /*0050*/ 	.byte	0x03, 0x5f
        /*0052*/ 	.short	0x0101


	//----- nvinfo : EIATTR_VRC_CTA_INIT_COUNT
	.align		4
        /*0054*/ 	.byte	0x02, 0x4a
	.zero		1
	.zero		1


	//----- nvinfo : EIATTR_EXIT_INSTR_OFFSETS
	.align		4
        /*0058*/ 	.byte	0x04, 0x1c
        /*005a*/ 	.short	(.L_551 - .L_550)


	//   ....[0]....
.L_550:
        /*005c*/ 	.word	0x00000070


	//   ....[1]....
        /*0060*/ 	.word	0x00000130


	//----- nvinfo : EIATTR_CBANK_PARAM_SIZE
	.align		4
.L_551:
        /*0064*/ 	.byte	0x03, 0x19
        /*0066*/ 	.short	0x001c


	//----- nvinfo : EIATTR_PARAM_CBANK
	.align		4
        /*0068*/ 	.byte	0x04, 0x0a
        /*006a*/ 	.short	(.L_553 - .L_552)
	.align		4
.L_552:
        /*006c*/ 	.word	index@(.nv.constant0.lt_f32)
        /*0070*/ 	.short	0x0380
        /*0072*/ 	.short	0x001c


	//----- nvinfo : EIATTR_SW_WAR
	.align		4
.L_553:
        /*0074*/ 	.byte	0x04, 0x36
        /*0076*/ 	.short	(.L_555 - .L_554)
.L_554:
        /*0078*/ 	.word	0x00000008
.L_555:


//--------------------- .nv.info.ne_f32           --------------------------
	.section	.nv.info.ne_f32,"",@"SHT_CUDA_INFO"
	.sectionflags	@""
	.align	4


	//----- nvinfo : EIATTR_CUDA_API_VERSION
	.align		4
        /*0000*/ 	.byte	0x04, 0x37
        /*0002*/ 	.short	(.L_557 - .L_556)
.L_556:
        /*0004*/ 	.word	0x00000082


	//----- nvinfo : EIATTR_KPARAM_INFO
	.align		4
.L_557:
        /*0008*/ 	.byte	0x04, 0x17
        /*000a*/ 	.short	(.L_559 - .L_558)
.L_558:
        /*000c*/ 	.word	0x00000000
        /*0010*/ 	.short	0x0003
        /*0012*/ 	.short	0x0018
        /*0014*/ 	.byte	0x00, 0xf0, 0x11, 0x00


	//----- nvinfo : EIATTR_KPARAM_INFO
	.align		4
.L_559:
        /*0018*/ 	.byte	0x04, 0x17
        /*001a*/ 	.short	(.L_561 - .L_560)
.L_560:
        /*001c*/ 	.word	0x00000000
        /*0020*/ 	.short	0x0002
        /*0022*/ 	.short	0x0010
        /*0024*/ 	.byte	0x00, 0xf5, 0x21, 0x00


	//----- nvinfo : EIATTR_KPARAM_INFO
	.align		4
.L_561:
        /*0028*/ 	.byte	0x04, 0x17
        /*002a*/ 	.short	(.L_563 - .L_562)
.L_562:
        /*002c*/ 	.word	0x00000000
        /*0030*/ 	.short	0x0001
        /*0032*/ 	.short	0x0008
        /*0034*/ 	.byte	0x00, 0xf5, 0x21, 0x00


	//----- nvinfo : EIATTR_KPARAM_INFO
	.align		4
.L_563:
        /*0038*/ 	.byte	0x04, 0x17
        /*003a*/ 	.short	(.L_565 - .L_564)
.L_564:
        /*003c*/ 	.word	0x00000000
        /*0040*/ 	.short	0x0000
        /*0042*/ 	.short	0x0000
        /*0044*/ 	.byte	0x00, 0xf5, 0x21, 0x00


	//----- nvinfo : EIATTR_SPARSE_MMA_MASK
	.align		4
.L_565:
        /*0048*/ 	.byte	0x03, 0x50
        /*004a*/ 	.short	0x0000


	//----- nvinfo : EIATTR_MAXREG_COUNT
	.align		4
        /*004c*/ 	.byte	0x03, 0x1b
        /*004e*/ 	.short	0x00ff


	//----- nvinfo : EIATTR_MERCURY_ISA_VERSION
	.align		4
        /*0050*/ 	.byte	0x03, 0x5f
        /*0052*/ 	.short	0x0101


	//----- nvinfo : EIATTR_VRC_CTA_INIT_COUNT
	.align		4
        /*0054*/ 	.byte	0x02, 0x4a
	.zero		1
	.zero		1


	//----- nvinfo : EIATTR_EXIT_INSTR_OFFSETS
	.align		4
        /*0058*/ 	.byte	0x04, 0x1c
        /*005a*/ 	.short	(.L_567 - .L_566)


	//   ....[0]....
.L_566:
        /*005c*/ 	.word	0x00000070


	//   ....[1]....
        /*0060*/ 	.word	0x00000130


	//----- nvinfo : EIATTR_CBANK_PARAM_SIZE
	.align		4
.L_567:
        /*0064*/ 	.byte	0x03, 0x19
        /*0066*/ 	.short	0x001c


	//----- nvinfo : EIATTR_PARAM_CBANK
	.align		4
        /*0068*/ 	.byte	0x04, 0x0a
        /*006a*/ 	.short	(.L_569 - .L_568)
	.align		4
.L_568:
        /*006c*/ 	.word	index@(.nv.constant0.ne_f32)
        /*0070*/ 	.short	0x0380
        /*0072*/ 	.short	0x001c


	//----- nvinfo : EIATTR_SW_WAR
	.align		4
.L_569:
        /*0074*/ 	.byte	0x04, 0x36
        /*0076*/ 	.short	(.L_571 - .L_570)
.L_570:
        /*0078*/ 	.word	0x00000008
.L_571:


//--------------------- .nv.info.eq_f32           --------------------------
	.section	.nv.info.eq_f32,"",@"SHT_CUDA_INFO"
	.sectionflags	@""
	.align	4


	//----- nvinfo : EIATTR_CUDA_API_VERSION
	.align		4
        /*0000*/ 	.byte	0x04, 0x37
        /*0002*/ 	.short	(.L_573 - .L_572)
.L_572:
        /*0004*/ 	.word	0x00000082


	//----- nvinfo : EIATTR_KPARAM_INFO
	.align		4
.L_573:
        /*0008*/ 	.byte	0x04, 0x17
        /*000a*/ 	.short	(.L_575 - .L_574)
.L_574:
        /*000c*/ 	.word	0x00000000
        /*0010*/ 	.short	0x0003
        /*0012*/ 	.short	0x0018
        /*0014*/ 	.byte	0x00, 0xf0, 0x11, 0x00


	//----- nvinfo : EIATTR_KPARAM_INFO
	.align		4
.L_575:
        /*0018*/ 	.byte	0x04, 0x17
        /*001a*/ 	.short	(.L_577 - .L_576)
.L_576:
        /*001c*/ 	.word	0x00000000
        /*0020*/ 	.short	0x0002
        /*0022*/ 	.short	0x0010
        /*0024*/ 	.byte	0x00, 0xf5, 0x21, 0x00


	//----- nvinfo : EIATTR_KPARAM_INFO
	.align		4
.L_577:
        /*0028*/ 	.byte	0x04, 0x17
        /*002a*/ 	.short	(.L_579 - .L_578)
.L_578:
        /*002c*/ 	.word	0x00000000
        /*0030*/ 	.short	0x0001
        /*0032*/ 	.short	0x0008
        /*0034*/ 	.byte	0x00, 0xf5, 0x21, 0x00


	//----- nvinfo : EIATTR_KPARAM_INFO
	.align		4
.L_579:
        /*0038*/ 	.byte	0x04, 0x17
        /*003a*/ 	.short	(.L_581 - .L_580)
.L_580:
        /*003c*/ 	.word	0x00000000
        /*0040*/ 	.short	0x0000
        /*0042*/ 	.short	0x0000
        /*0044*/ 	.byte	0x00, 0xf5, 0x21, 0x00


	//----- nvinfo : EIATTR_SPARSE_MMA_MASK
	.align		4
.L_581:
        /*0048*/ 	.byte	0x03, 0x50
        /*004a*/ 	.short	0x0000


	//----- nvinfo : EIATTR_MAXREG_COUNT
	.align		4
        /*004c*/ 	.byte	0x03, 0x1b
        /*004e*/ 	.short	0x00ff


	//----- nvinfo : EIATTR_MERCURY_ISA_VERSION
	.align		4
        /*0050*/ 	.byte	0x03, 0x5f
        /*0052*/ 	.short	0x0101


	//----- nvinfo : EIATTR_VRC_CTA_INIT_COUNT
	.align		4
        /*0054*/ 	.byte	0x02, 0x4a
	.zero		1
	.zero		1


	//----- nvinfo : EIATTR_EXIT_INSTR_OFFSETS
	.align		4
        /*0058*/ 	.byte	0x04, 0x1c
        /*005a*/ 	.short	(.L_583 - .L_582)


	//   ....[0]....
.L_582:
        /*005c*/ 	.word	0x00000070


	//   ....[1]....
        /*0060*/ 	.word	0x00000130


	//----- nvinfo : EIATTR_CBANK_PARAM_SIZE
	.align		4
.L_583:
        /*0064*/ 	.byte	0x03, 0x19
        /*0066*/ 	.short	0x001c


	//----- nvinfo : EIATTR_PARAM_CBANK
	.align		4
        /*0068*/ 	.byte	0x04, 0x0a
        /*006a*/ 	.short	(.L_585 - .L_584)
	.align		4
.L_584:
        /*006c*/ 	.word	index@(.nv.constant0.eq_f32)
        /*0070*/ 	.short	0x0380
        /*0072*/ 	.short	0x001c


	//----- nvinfo : EIATTR_SW_WAR
	.align		4
.L_585:
        /*0074*/ 	.byte	0x04, 0x36
        /*0076*/ 	.short	(.L_587 - .L_586)
.L_586:
        /*0078*/ 	.word	0x00000008
.L_587:


//--------------------- .nv.callgraph             --------------------------
	.section	.nv.callgraph,"",@"SHT_CUDA_CALLGRAPH"
	.align	4
	.sectionentsize	8
	.align		4
        /*0000*/ 	.word	0x00000000
	.align		4
        /*0004*/ 	.word	0xffffffff
	.align		4
        /*0008*/ 	.word	0x00000000
	.align		4
        /*000c*/ 	.word	0xfffffffe
	.align		4
        /*0010*/ 	.word	0x00000000
	.align		4
        /*0014*/ 	.word	0xfffffffd
	.align		4
        /*0018*/ 	.word	0x00000000
	.align		4
        /*001c*/ 	.word	0xfffffffc


//--------------------- .text.lt_broadcast_f32    --------------------------
	.section	.text.lt_broadcast_f32,"ax",@progbits
	.align	128
        .global         lt_broadcast_f32
        .type           lt_broadcast_f32,@function
        .size           lt_broadcast_f32,(.L_x_38 - lt_broadcast_f32)
        .other          lt_broadcast_f32,@"STO_CUDA_ENTRY STV_DEFAULT"
lt_broadcast_f32:
.text.lt_broadcast_f32:
[----:B------:R-:W-:Y:S01]  /*0000*/  LDC R1, c[0x0][0x37c] ;  /* 0x0000df00ff017b82 */ /* 0x000fe20000000800 */
[----:B------:R-:W0:Y:S07]  /*0010*/  S2R R3, SR_TID.X ;  /* 0x0000000000037919 */ /* 0x000e2e0000002100 */
[----:B------:R-:W0:Y:S01]  /*0020*/  S2UR UR4, SR_CTAID.X ;  /* 0x00000000000479c3 */ /* 0x000e220000002500 */
[----:B------:R-:W1:Y:S07]  /*0030*/  LDCU UR5, c[0x0][0x3b4] ;  /* 0x00007680ff0577ac */ /* 0x000e6e0008000800 */
[----:B------:R-:W0:Y:S02]  /*0040*/  LDC R0, c[0x0][0x360] ;  /* 0x0000d800ff007b82 */ /* 0x000e240000000800 */
[----:B0-----:R-:W-:-:S05]  /*0050*/  IMAD R0, R0, UR4, R3 ;  /* 0x0000000400007c24 */ /* 0x001fca000f8e0203 */
[----:B-1----:R-:W-:-:S13]  /*0060*/  ISETP.GE.U32.AND P0, PT, R0, UR5, PT ;  /* 0x0000000500007c0c */ /* 0x002fda000bf06070 */
[----:B------:R-:W-:Y:S05]  /*0070*/  @P0 EXIT ;  /* 0x000000000000094d */ /* 0x000fea0003800000 */
[----:B------:R-:W0:Y:S01]  /*0080*/  LDCU UR5, c[0x0][0x3b0] ;  /* 0x00007600ff0577ac */ /* 0x000e220008000800 */
[----:B------:R-:W-:Y:S02]  /*0090*/  CS2R R10, SRZ ;  /* 0x00000000000a7805 */ /* 0x000fe4000001ff00 */
[----:B------:R-:W-:Y:S01]  /*00a0*/  CS2R R12, SRZ ;  /* 0x00000000000c7805 */ /* 0x000fe2000001ff00 */
[----:B------:R-:W1:Y:S01]  /*00b0*/  LDCU.64 UR8, c[0x0][0x358] ;  /* 0x00006b00ff0877ac */ /* 0x000e620008000a00 */
[----:B0-----:R-:W-:-:S04]  /*00c0*/  UIADD3 UR4, UPT, UPT, UR5, -0x1, URZ ;  /* 0xffffffff05047890 */ /* 0x001fc8000fffe0ff */
[----:B------:R-:W-:-:S09]  /*00d0*/  UISETP.GE.AND UP0, UPT, UR4, URZ, UPT ;  /* 0x000000ff0400728c */ /* 0x000fd2000bf06270 */
[----:B-1----:R-:W-:Y:S05]  /*00e0*/  BRA.U !UP0, `(.L_x_0) ;  /* 0x0000001d08807547 */ /* 0x002fea000b800000 */
[----:B------:R-:W-:Y:S01]  /*00f0*/  MOV R4, UR4 ;  /* 0x0000000400047c02 */ /* 0x000fe20008000f00 */
[----:B------:R-:W-:Y:S01]  /*0100*/  ULOP3.LUT UR6, UR5, 0x7, URZ, 0xc0, !UPT ;  /* 0x0000000705067892 */ /* 0x000fe2000f8ec0ff */
[----:B------:R-:W-:Y:S01]  /*0110*/  HFMA2 R12, -RZ, RZ, 0, 0 ;  /* 0x00000000ff0c7431 */ /* 0x000fe200000001ff */
[----:B------:R-:W-:Y:S01]  /*0120*/  MOV R10, RZ ;  /* 0x000000ff000a7202 */ /* 0x000fe20000000f00 */
[----:B------:R-:W-:Y:S01]  /*0130*/  IMAD.MOV.U32 R3, RZ, RZ, R0 ;  /* 0x000000ffff037224 */ /* 0x000fe200078e0000 */
[----:B------:R-:W-:-:S13]  /*0140*/  ISETP.GE.U32.AND P0, PT, R4, 0x7, PT ;  /* 0x000000070400780c */ /* 0x000fda0003f06070 */
[----:B------:R-:W-:Y:S05]  /*0150*/  @!P0 BRA `(.L_x_1) ;  /* 0x0000000c00e08947 */ /* 0x000fea0003800000 */
[----:B------:R-:W0:Y:S01]  /*0160*/  LDC.64 R14, c[0x0][0x398] ;  /* 0x0000e600ff0e7b82 */ /* 0x000e220000000a00 */
[----:B------:R-:W-:Y:S01]  /*0170*/  UIADD3 UR7, UPT, UPT, UR5, -0x4, URZ ;  /* 0xfffffffc05077890 */ /* 0x000fe2000fffe0ff */
[----:B------:R-:W-:Y:S01]  /*0180*/  MOV R12, RZ ;  /* 0x000000ff000c7202 */ /* 0x000fe20000000f00 */
[----:B------:R-:W-:Y:S01]  /*0190*/  ULOP3.LUT UR4, UR5, 0xfffffff8, URZ, 0xc0, !UPT ;  /* 0xfffffff805047892 */ /* 0x000fe2000f8ec0ff */
[----:B------:R-:W-:-:S03]  /*01a0*/  MOV R3, R0 ;  /* 0x0000000000037202 */ /* 0x000fc60000000f00 */
[----:B------:R-:W-:Y:S01]  /*01b0*/  MOV R4, UR7 ;  /* 0x0000000700047c02 */ /* 0x000fe20008000f00 */
[----:B------:R-:W1:Y:S01]  /*01c0*/  LDC.64 R16, c[0x0][0x3a0] ;  /* 0x0000e800ff107b82 */ /* 0x000e620000000a00 */
[----:B------:R-:W-:-:S07]  /*01d0*/  UIADD3 UR4, UPT, UPT, -UR4, URZ, URZ ;  /* 0x000000ff04047290 */ /* 0x000fce000fffe1ff */
[----:B------:R-:W2:Y:S05]  /*01e0*/  LDC.64 R18, c[0x0][0x3a8] ;  /* 0x0000ea00ff127b82 */ /* 0x000eaa0000000a00 */
.L_x_2:
[----:B------:R-:W-:-:S04]  /*01f0*/  VIADD R11, R4, 0x3 ;  /* 0x00000003040b7836 */ /* 0x000fc80000000000 */
[----:B--2---:R-:W-:-:S06]  /*0200*/  IMAD.WIDE.U32 R22, R11, 0x4, R18 ;  /* 0x000000040b167825 */ /* 0x004fcc00078e0012 */
[----:B------:R-:W2:Y:S01]  /*0210*/  LDG.E R22, desc[UR8][R22.64] ;  /* 0x0000000816167981 */ /* 0x000ea2000c1e1900 */
[----:B------:R-:W-:-:S05]  /*0220*/  IADD3 R25, PT, PT, R4, 0x2, RZ ;  /* 0x0000000204197810 */ /* 0x000fca0007ffe0ff */
[----:B------:R-:W-:-:S05]  /*0230*/  IMAD.WIDE.U32 R20, R25, 0x4, R18 ;  /* 0x0000000419147825 */ /* 0x000fca00078e0012 */
[----:B------:R3:W4:Y:S01]  /*0240*/  LDG.E R2, desc[UR8][R20.64] ;  /* 0x0000000814027981 */ /* 0x000722000c1e1900 */
[----:B------:R-:W-:-:S05]  /*0250*/  IADD3 R7, PT, PT, R4, 0x1, RZ ;  /* 0x0000000104077810 */ /* 0x000fca0007ffe0ff */
[----:B------:R-:W-:-:S05]  /*0260*/  IMAD.WIDE.U32 R28, R7, 0x4, R18 ;  /* 0x00000004071c7825 */ /* 0x000fca00078e0012 */
[----:B------:R-:W5:Y:S01]  /*0270*/  LDG.E R13, desc[UR8][R28.64] ;  /* 0x000000081c0d7981 */ /* 0x000f62000c1e1900 */
[----:B------:R-:W-:-:S06]  /*0280*/  IMAD.WIDE.U32 R8, R4, 0x4, R18 ;  /* 0x0000000404087825 */ /* 0x000fcc00078e0012 */
[----:B------:R-:W5:Y:S01]  /*0290*/  LDG.E R8, desc[UR8][R8.64] ;  /* 0x0000000808087981 */ /* 0x000f62000c1e1900 */
[----:B0-----:R-:W-:-:S06]  /*02a0*/  IMAD.WIDE.U32 R26, R11, 0x4, R14 ;  /* 0x000000040b1a7825 */ /* 0x001fcc00078e000e */
[----:B------:R0:W5:Y:S01]  /*02b0*/  LDG.E R26, desc[UR8][R26.64] ;  /* 0x000000081a1a7981 */ /* 0x000162000c1e1900 */
[----:B--2---:R-:W2:Y:S01]  /*02c0*/  I2F.U32.RP R5, R22 ;  /* 0x0000001600057306 */ /* 0x004ea20000209000 */
[----:B---3--:R-:W-:Y:S01]  /*02d0*/  IMAD.MOV R20, RZ, RZ, -R22 ;  /* 0x000000ffff147224 */ /* 0x008fe200078e0a16 */
[----:B------:R-:W-:-:S06]  /*02e0*/  ISETP.NE.U32.AND P2, PT, R22, RZ, PT ;  /* 0x000000ff1600720c */ /* 0x000fcc0003f45070 */
[----:B----4-:R-:W3:Y:S08]  /*02f0*/  I2F.U32.RP R23, R2 ;  /* 0x0000000200177306 */ /* 0x010ef00000209000 */
[----:B--2---:R-:W2:Y:S01]  /*0300*/  MUFU.RCP R5, R5 ;  /* 0x0000000500057308 */ /* 0x004ea20000001000 */
[----:B-----5:R-:W-:-:S07]  /*0310*/  IMAD.MOV R24, RZ, RZ, -R13 ;  /* 0x000000ffff187224 */ /* 0x020fce00078e0a0d */
[----:B---3--:R-:W-:Y:S08]  /*0320*/  MUFU.RCP R23, R23 ;  /* 0x0000001700177308 */ /* 0x008ff00000001000 */
[----:B0-----:R-:W-:Y:S01]  /*0330*/  I2F.U32.RP R27, R8 ;  /* 0x00000008001b7306 */ /* 0x001fe20000209000 */
[----:B--2---:R-:W-:-:S07]  /*0340*/  IADD3 R6, PT, PT, R5, 0xffffffe, RZ ;  /* 0x0ffffffe05067810 */ /* 0x004fce0007ffe0ff */
[----:B------:R-:W0:Y:S02]  /*0350*/  F2I.FTZ.U32.TRUNC.NTZ R21, R6 ;  /* 0x0000000600157305 */ /* 0x000e24000021f000 */
[----:B0-----:R-:W-:Y:S02]  /*0360*/  IMAD R29, R20, R21, RZ ;  /* 0x00000015141d7224 */ /* 0x001fe400078e02ff */
[----:B------:R-:W-:-:S05]  /*0370*/  HFMA2 R20, -RZ, RZ, 0, 0 ;  /* 0x00000000ff147431 */ /* 0x000fca00000001ff */
[----:B------:R-:W-:-:S06]  /*0380*/  IMAD.HI.U32 R20, R21, R29, R20 ;  /* 0x0000001d15147227 */ /* 0x000fcc00078e0014 */
[----:B------:R-:W-:-:S05]  /*0390*/  IMAD.HI.U32 R9, R20, R3, RZ ;  /* 0x0000000314097227 */ /* 0x000fca00078e00ff */
[----:B------:R-:W-:-:S05]  /*03a0*/  IADD3 R20, PT, PT, -R9, RZ, RZ ;  /* 0x000000ff09147210 */ /* 0x000fca0007ffe1ff */
[----:B------:R-:W-:Y:S01]  /*03b0*/  IMAD R5, R22, R20, R3 ;  /* 0x0000001416057224 */ /* 0x000fe200078e0203 */
[----:B------:R-:W-:Y:S02]  /*03c0*/  IADD3 R20, PT, PT, R23, 0xffffffe, RZ ;  /* 0x0ffffffe17147810 */ /* 0x000fe40007ffe0ff */
[----:B------:R-:W0:Y:S02]  /*03d0*/  I2F.U32.RP R23, R13 ;  /* 0x0000000d00177306 */ /* 0x000e240000209000 */
[----:B------:R-:W-:-:S06]  /*03e0*/  ISETP.GE.U32.AND P0, PT, R5, R22, PT ;  /* 0x000000160500720c */ /* 0x000fcc0003f06070 */
[----:B------:R2:W3:Y:S07]  /*03f0*/  F2I.FTZ.U32.TRUNC.NTZ R21, R20 ;  /* 0x0000001400157305 */ /* 0x0004ee000021f000 */
[----:B------:R-:W-:Y:S01]  /*0400*/  @P0 IMAD.IADD R5, R5, 0x1, -R22 ;  /* 0x0000000105050824 */ /* 0x000fe200078e0a16 */
[----:B------:R-:W-:Y:S01]  /*0410*/  @P0 IADD3 R9, PT, PT, R9, 0x1, RZ ;  /* 0x0000000109090810 */ /* 0x000fe20007ffe0ff */
[----:B--2---:R-:W-:Y:S01]  /*0420*/  IMAD.MOV.U32 R20, RZ, RZ, RZ ;  /* 0x000000ffff147224 */ /* 0x004fe200078e00ff */
[----:B0-----:R-:W0:Y:S02]  /*0430*/  MUFU.RCP R23, R23 ;  /* 0x0000001700177308 */ /* 0x001e240000001000 */
[----:B------:R-:W-:-:S02]  /*0440*/  ISETP.GE.U32.AND P1, PT, R5, R22, PT ;  /* 0x000000160500720c */ /* 0x000fc40003f26070 */
[----:B------:R-:W-:-:S05]  /*0450*/  IADD3 R5, PT, PT, RZ, -R2, RZ ;  /* 0x80000002ff057210 */ /* 0x000fca0007ffe0ff */
[----:B---3--:R-:W-:-:S04]  /*0460*/  IMAD R5, R5, R21, RZ ;  /* 0x0000001505057224 */ /* 0x008fc800078e02ff */
[----:B------:R-:W-:Y:S02]  /*0470*/  IMAD.HI.U32 R6, R21, R5, R20 ;  /* 0x0000000515067227 */ /* 0x000fe400078e0014 */
[----:B------:R-:W-:Y:S02]  /*0480*/  @P1 IADD3 R9, PT, PT, R9, 0x1, RZ ;  /* 0x0000000109091810 */ /* 0x000fe40007ffe0ff */
[----:B------:R-:W-:Y:S02]  /*0490*/  @!P2 LOP3.LUT R9, RZ, R22, RZ, 0x33, !PT ;  /* 0x00000016ff09a212 */ /* 0x000fe400078e33ff */
[----:B0-----:R-:W-:Y:S02]  /*04a0*/  IADD3 R20, PT, PT, R23, 0xffffffe, RZ ;  /* 0x0ffffffe17147810 */ /* 0x001fe40007ffe0ff */
[----:B------:R-:W-:Y:S01]  /*04b0*/  MUFU.RCP R23, R27 ;  /* 0x0000001b00177308 */ /* 0x000fe20000001000 */
[----:B------:R-:W-:Y:S01]  /*04c0*/  IMAD.HI.U32 R6, R6, R9, RZ ;  /* 0x0000000906067227 */ /* 0x000fe200078e00ff */
[----:B------:R-:W-:-:S02]  /*04d0*/  IADD3 R28, PT, PT, -R9, RZ, RZ ;  /* 0x000000ff091c7210 */ /* 0x000fc40007ffe1ff */
[----:B------:R-:W-:Y:S02]  /*04e0*/  ISETP.NE.U32.AND P2, PT, R2, RZ, PT ;  /* 0x000000ff0200720c */ /* 0x000fe40003f45070 */
[----:B------:R-:W-:Y:S01]  /*04f0*/  IADD3 R5, PT, PT, -R6, RZ, RZ ;  /* 0x000000ff06057210 */ /* 0x000fe20007ffe1ff */
[----:B------:R-:W-:Y:S01]  /*0500*/  IMAD R3, R22, R28, R3 ;  /* 0x0000001c16037224 */ /* 0x000fe200078e0203 */
[----:B------:R0:W2:Y:S03]  /*0510*/  F2I.FTZ.U32.TRUNC.NTZ R21, R20 ;  /* 0x0000001400157305 */ /* 0x0000a6000021f000 */
[----:B------:R-:W-:-:S05]  /*0520*/  IMAD R5, R2, R5, R9 ;  /* 0x0000000502057224 */ /* 0x000fca00078e0209 */
[----:B------:R-:W-:Y:S01]  /*0530*/  ISETP.GE.U32.AND P0, PT, R5, R2, PT ;  /* 0x000000020500720c */ /* 0x000fe20003f06070 */
[----:B0-----:R-:W-:-:S12]  /*0540*/  HFMA2 R20, -RZ, RZ, 0, 0 ;  /* 0x00000000ff147431 */ /* 0x001fd800000001ff */
[----:B------:R-:W-:Y:S01]  /*0550*/  @P0 IADD3 R5, PT, PT, -R2, R5, RZ ;  /* 0x0000000502050210 */ /* 0x000fe20007ffe1ff */
[----:B------:R-:W-:Y:S01]  /*0560*/  IMAD R29, R3, R26, R10 ;  /* 0x0000001a031d7224 */ /* 0x000fe200078e020a */
[----:B------:R-:W-:Y:S02]  /*0570*/  @P0 IADD3 R6, PT, PT, R6, 0x1, RZ ;  /* 0x0000000106060810 */ /* 0x000fe40007ffe0ff */
[----:B------:R-:W-:Y:S02]  /*0580*/  ISETP.GE.U32.AND P1, PT, R5, R2, PT ;  /* 0x000000020500720c */ /* 0x000fe40003f26070 */
[----:B------:R-:W-:-:S05]  /*0590*/  MOV R5, R24 ;  /* 0x0000001800057202 */ /* 0x000fca0000000f00 */
[----:B--2---:R-:W-:-:S04]  /*05a0*/  IMAD R5, R5, R21, RZ ;  /* 0x0000001505057224 */ /* 0x004fc800078e02ff */
[----:B------:R-:W-:-:S04]  /*05b0*/  IMAD.HI.U32 R5, R21, R5, R20 ;  /* 0x0000000515057227 */ /* 0x000fc800078e0014 */
[----:B-1----:R-:W-:Y:S01]  /*05c0*/  IMAD.WIDE.U32 R20, R11, 0x4, R16 ;  /* 0x000000040b147825 */ /* 0x002fe200078e0010 */
[----:B------:R-:W-:Y:S02]  /*05d0*/  IADD3 R11, PT, PT, R23, 0xffffffe, RZ ;  /* 0x0ffffffe170b7810 */ /* 0x000fe40007ffe0ff */
[----:B------:R-:W-:Y:S01]  /*05e0*/  IADD3 R10, PT, PT, RZ, -R8, RZ ;  /* 0x80000008ff0a7210 */ /* 0x000fe20007ffe0ff */
[----:B------:R-:W-:Y:S01]  /*05f0*/  @P1 VIADD R6, R6, 0x1 ;  /* 0x0000000106061836 */ /* 0x000fe20000000000 */
[----:B------:R-:W-:Y:S01]  /*0600*/  @!P2 LOP3.LUT R6, RZ, R2, RZ, 0x33, !PT ;  /* 0x00000002ff06a212 */ /* 0x000fe200078e33ff */
[----:B------:R-:W2:Y:S01]  /*0610*/  LDG.E R20, desc[UR8][R20.64] ;  /* 0x0000000814147981 */ /* 0x000ea2000c1e1900 */
[----:B------:R-:W0:Y:S01]  /*0620*/  F2I.FTZ.U32.TRUNC.NTZ R11, R11 ;  /* 0x0000000b000b7305 */ /* 0x000e22000021f000 */
[----:B------:R-:W-:-:S04]  /*0630*/  IMAD.WIDE.U32 R22, R25, 0x4, R14 ;  /* 0x0000000419167825 */ /* 0x000fc800078e000e */
[----:B------:R-:W-:Y:S02]  /*0640*/  IMAD.HI.U32 R5, R5, R6, RZ ;  /* 0x0000000605057227 */ /* 0x000fe400078e00ff */
[----:B------:R1:W3:Y:S03]  /*0650*/  LDG.E R22, desc[UR8][R22.64] ;  /* 0x0000000816167981 */ /* 0x0002e6000c1e1900 */
[----:B------:R-:W-:Y:S01]  /*0660*/  IADD3 R24, PT, PT, -R5, RZ, RZ ;  /* 0x000000ff05187210 */ /* 0x000fe20007ffe1ff */
[----:B0-----:R-:W-:Y:S01]  /*0670*/  IMAD R28, R10, R11, RZ ;  /* 0x0000000b0a1c7224 */ /* 0x001fe200078e02ff */
[----:B------:R-:W-:-:S03]  /*0680*/  MOV R10, RZ ;  /* 0x000000ff000a7202 */ /* 0x000fc60000000f00 */
[----:B------:R-:W-:Y:S01]  /*0690*/  IMAD R24, R13, R24, R6 ;  /* 0x000000180d187224 */ /* 0x000fe200078e0206 */
[----:B-1----:R-:W-:Y:S01]  /*06a0*/  IADD3 R23, PT, PT, R4, -0x1, RZ ;  /* 0xffffffff04177810 */ /* 0x002fe20007ffe0ff */
[----:B------:R-:W-:-:S03]  /*06b0*/  IMAD.HI.U32 R28, R11, R28, R10 ;  /* 0x0000001c0b1c7227 */ /* 0x000fc600078e000a */
[----:B------:R-:W-:Y:S01]  /*06c0*/  ISETP.GE.U32.AND P0, PT, R24, R13, PT ;  /* 0x0000000d1800720c */ /* 0x000fe20003f06070 */
[----:B------:R-:W-:-:S06]  /*06d0*/  IMAD.WIDE.U32 R10, R23, 0x4, R18 ;  /* 0x00000004170a7825 */ /* 0x000fcc00078e0012 */
[----:B------:R-:W4:Y:S06]  /*06e0*/  LDG.E R10, desc[UR8][R10.64] ;  /* 0x000000080a0a7981 */ /* 0x000f2c000c1e1900 */
[----:B------:R-:W-:-:S05]  /*06f0*/  @P0 IMAD.IADD R24, R24, 0x1, -R13 ;  /* 0x0000000118180824 */ /* 0x000fca00078e0a0d */
[----:B------:R-:W-:Y:S01]  /*0700*/  ISETP.GE.U32.AND P1, PT, R24, R13, PT ;  /* 0x0000000d1800720c */ /* 0x000fe20003f26070 */
[----:B------:R-:W-:-:S04]  /*0710*/  IMAD.WIDE.U32 R24, R25, 0x4, R16 ;  /* 0x0000000419187825 */ /* 0x000fc800078e0010 */
[C---:B------:R-:W-:Y:S01]  /*0720*/  IMAD.WIDE.U32 R26, R7.reuse, 0x4, R14 ;  /* 0x00000004071a7825 */ /* 0x040fe200078e000e */
[----:B------:R0:W5:Y:S05]  /*0730*/  LDG.E R21, desc[UR8][R24.64] ;  /* 0x0000000818157981 */ /* 0x00016a000c1e1900 */
[----:B------:R-:W5:Y:S01]  /*0740*/  LDG.E R26, desc[UR8][R26.64] ;  /* 0x000000081a1a7981 */ /* 0x000f62000c1e1900 */
[----:B0-----:R-:W-:-:S05]  /*0750*/  IMAD.WIDE.U32 R24, R7, 0x4, R16 ;  /* 0x0000000407187825 */ /* 0x001fca00078e0010 */
[----:B------:R-:W5:Y:S01]  /*0760*/  LDG.E R7, desc[UR8][R24.64] ;  /* 0x0000000818077981 */ /* 0x000f62000c1e1900 */
[----:B------:R-:W-:Y:S01]  /*0770*/  ISETP.NE.U32.AND P2, PT, R13, RZ, PT ;  /* 0x000000ff0d00720c */ /* 0x000fe20003f45070 */
[----:B------:R-:W-:-:S05]  /*0780*/  @P0 VIADD R5, R5, 0x1 ;  /* 0x0000000105050836 */ /* 0x000fca0000000000 */
[----:B------:R-:W-:-:S07]  /*0790*/  @P1 IADD3 R5, PT, PT, R5, 0x1, RZ ;  /* 0x0000000105051810 */ /* 0x000fce0007ffe0ff */
[----:B------:R-:W-:Y:S01]  /*07a0*/  @!P2 LOP3.LUT R5, RZ, R13, RZ, 0x33, !PT ;  /* 0x0000000dff05a212 */ /* 0x000fe200078e33ff */
[----:B--2---:R-:W-:Y:S01]  /*07b0*/  IMAD R20, R3, R20, R12 ;  /* 0x0000001403147224 */ /* 0x004fe200078e020c */
[----:B------:R-:W-:Y:S01]  /*07c0*/  IADD3 R3, PT, PT, -R6, RZ, RZ ;  /* 0x000000ff06037210 */ /* 0x000fe20007ffe1ff */
[----:B----4-:R-:W0:Y:S08]  /*07d0*/  I2F.U32.RP R11, R10 ;  /* 0x0000000a000b7306 */ /* 0x010e300000209000 */
[----:B0-----:R-:W0:Y:S01]  /*07e0*/  MUFU.RCP R11, R11 ;  /* 0x0000000b000b7308 */ /* 0x001e220000001000 */
[----:B------:R-:W-:-:S02]  /*07f0*/  IMAD R2, R2, R3, R9 ;  /* 0x0000000302027224 */ /* 0x000fc400078e0209 */
[----:B------:R-:W-:Y:S02]  /*0800*/  IMAD.MOV R12, RZ, RZ, -R5 ;  /* 0x000000ffff0c7224 */ /* 0x000fe400078e0a05 */
[C---:B---3--:R-:W-:Y:S02]  /*0810*/  IMAD R29, R2.reuse, R22, R29 ;  /* 0x00000016021d7224 */ /* 0x048fe400078e021d */
[----:B------:R-:W-:Y:S01]  /*0820*/  IMAD R6, R13, R12, R6 ;  /* 0x0000000c0d067224 */ /* 0x000fe200078e0206 */
[----:B0-----:R-:W-:Y:S01]  /*0830*/  IADD3 R3, PT, PT, R11, 0xffffffe, RZ ;  /* 0x0ffffffe0b037810 */ /* 0x001fe20007ffe0ff */
[----:B-----5:R-:W-:-:S05]  /*0840*/  IMAD R2, R2, R21, R20 ;  /* 0x0000001502027224 */ /* 0x020fca00078e0214 */
[----:B------:R-:W0:Y:S01]  /*0850*/  F2I.FTZ.U32.TRUNC.NTZ R3, R3 ;  /* 0x0000000300037305 */ /* 0x000e22000021f000 */
[C---:B------:R-:W-:Y:S02]  /*0860*/  IMAD R29, R6.reuse, R26, R29 ;  /* 0x0000001a061d7224 */ /* 0x040fe400078e021d */
[----:B------:R-:W-:Y:S02]  /*0870*/  IMAD R26, R6, R7, R2 ;  /* 0x00000007061a7224 */ /* 0x000fe400078e0202 */
[----:B------:R-:W-:Y:S01]  /*0880*/  HFMA2 R2, -RZ, RZ, 0, 0 ;  /* 0x00000000ff027431 */ /* 0x000fe200000001ff */
[----:B------:R-:W-:Y:S02]  /*0890*/  IADD3 R25, PT, PT, RZ, -R10, RZ ;  /* 0x8000000aff197210 */ /* 0x000fe40007ffe0ff */
[C---:B------:R-:W-:Y:S01]  /*08a0*/  IADD3 R9, PT, PT, R4.reuse, -0x2, RZ ;  /* 0xfffffffe04097810 */ /* 0x040fe20007ffe0ff */
[----:B------:R-:W-:Y:S02]  /*08b0*/  VIADD R22, R4, 0xfffffffd ;  /* 0xfffffffd04167836 */ /* 0x000fe40000000000 */
[----:B------:R-:W-:-:S04]  /*08c0*/  IMAD.HI.U32 R11, R28, R5, RZ ;  /* 0x000000051c0b7227 */ /* 0x000fc800078e00ff */
[----:B0-----:R-:W-:Y:S02]  /*08d0*/  IMAD R7, R25, R3, RZ ;  /* 0x0000000319077224 */ /* 0x001fe400078e02ff */
[----:B------:R-:W-:-:S04]  /*08e0*/  IMAD.WIDE.U32 R20, R9, 0x4, R18 ;  /* 0x0000000409147825 */ /* 0x000fc800078e0012 */
[----:B------:R-:W-:Y:S02]  /*08f0*/  IMAD.HI.U32 R28, R3, R7, R2 ;  /* 0x00000007031c7227 */ /* 0x000fe400078e0002 */
[----:B------:R-:W2:Y:S02]  /*0900*/  LDG.E R20, desc[UR8][R20.64] ;  /* 0x0000000814147981 */ /* 0x000ea4000c1e1900 */
[----:B------:R-:W-:-:S04]  /*0910*/  IMAD.WIDE.U32 R2, R4, 0x4, R16 ;  /* 0x0000000404027825 */ /* 0x000fc800078e0010 */
[----:B------:R-:W-:-:S04]  /*0920*/  IMAD.WIDE.U32 R6, R22, 0x4, R18 ;  /* 0x0000000416067825 */ /* 0x000fc800078e0012 */
[C---:B------:R-:W-:Y:S01]  /*0930*/  IMAD.WIDE.U32 R12, R4.reuse, 0x4, R14 ;  /* 0x00000004040c7825 */ /* 0x040fe200078e000e */
[----:B------:R-:W3:Y:S04]  /*0940*/  LDG.E R21, desc[UR8][R2.64] ;  /* 0x0000000802157981 */ /* 0x000ee8000c1e1900 */
[----:B------:R-:W4:Y:S04]  /*0950*/  LDG.E R6, desc[UR8][R6.64] ;  /* 0x0000000806067981 */ /* 0x000f28000c1e1900 */
[----:B------:R0:W5:Y:S02]  /*0960*/  LDG.E R12, desc[UR8][R12.64] ;  /* 0x000000080c0c7981 */ /* 0x000164000c1e1900 */
[----:B0-----:R-:W-:-:S05]  /*0970*/  IADD3 R13, PT, PT, R4, -0x4, RZ ;  /* 0xfffffffc040d7810 */ /* 0x001fca0007ffe0ff */
[----:B------:R-:W-:-:S05]  /*0980*/  IMAD.WIDE.U32 R24, R13, 0x4, R18 ;  /* 0x000000040d187825 */ /* 0x000fca00078e0012 */
[----:B------:R0:W2:Y:S01]  /*0990*/  LDG.E R7, desc[UR8][R24.64] ;  /* 0x0000000818077981 */ /* 0x0000a2000c1e1900 */
[----:B------:R-:W-:-:S06]  /*09a0*/  IMAD.WIDE.U32 R2, R23, 0x4, R14 ;  /* 0x0000000417027825 */ /* 0x000fcc00078e000e */
[----:B------:R1:W2:Y:S01]  /*09b0*/  LDG.E R2, desc[UR8][R2.64] ;  /* 0x0000000802027981 */ /* 0x0002a2000c1e1900 */
[----:B0-----:R-:W-:-:S06]  /*09c0*/  IMAD.WIDE.U32 R24, R23, 0x4, R16 ;  /* 0x0000000417187825 */ /* 0x001fcc00078e0010 */
[----:B------:R0:W2:Y:S01]  /*09d0*/  LDG.E R24, desc[UR8][R24.64] ;  /* 0x0000000818187981 */ /* 0x0000a2000c1e1900 */
[----:B------:R-:W-:-:S05]  /*09e0*/  IADD3 R27, PT, PT, -R11, RZ, RZ ;  /* 0x000000ff0b1b7210 */ /* 0x000fca0007ffe1ff */
[----:B------:R-:W-:-:S05]  /*09f0*/  IMAD R27, R8, R27, R5 ;  /* 0x0000001b081b7224 */ /* 0x000fca00078e0205 */
[----:B------:R-:W-:Y:S02]  /*0a00*/  ISETP.GE.U32.AND P0, PT, R27, R8, PT ;  /* 0x000000081b00720c */ /* 0x000fe40003f06070 */
[----:B------:R-:W-:-:S11]  /*0a10*/  ISETP.NE.U32.AND P2, PT, R8, RZ, PT ;  /* 0x000000ff0800720c */ /* 0x000fd60003f45070 */
[----:B------:R-:W-:-:S04]  /*0a20*/  @P0 IADD3 R27, PT, PT, -R8, R27, RZ ;  /* 0x0000001b081b0210 */ /* 0x000fc80007ffe1ff */
[----:B------:R-:W-:Y:S01]  /*0a30*/  ISETP.GE.U32.AND P1, PT, R27, R8, PT ;  /* 0x000000081b00720c */ /* 0x000fe20003f26070 */
[----:B------:R-:W-:-:S12]  /*0a40*/  @P0 VIADD R11, R11, 0x1 ;  /* 0x000000010b0b0836 */ /* 0x000fd80000000000 */
[----:B------:R-:W-:Y:S02]  /*0a50*/  @P1 IADD3 R11, PT, PT, R11, 0x1, RZ ;  /* 0x000000010b0b1810 */ /* 0x000fe40007ffe0ff */
[----:B------:R-:W-:-:S04]  /*0a60*/  @!P2 LOP3.LUT R11, RZ, R8, RZ, 0x33, !PT ;  /* 0x00000008ff0ba212 */ /* 0x000fc800078e33ff */
[----:B------:R-:W-:-:S05]  /*0a70*/  IADD3 R27, PT, PT, -R11, RZ, RZ ;  /* 0x000000ff0b1b7210 */ /* 0x000fca0007ffe1ff */
[----:B------:R-:W-:Y:S02]  /*0a80*/  IMAD R8, R8, R27, R5 ;  /* 0x0000001b08087224 */ /* 0x000fe400078e0205 */
[----:B------:R-:W-:-:S05]  /*0a90*/  IMAD.HI.U32 R5, R28, R11, RZ ;  /* 0x0000000b1c057227 */ /* 0x000fca00078e00ff */
[----:B------:R-:W-:-:S05]  /*0aa0*/  IADD3 R23, PT, PT, -R5, RZ, RZ ;  /* 0x000000ff05177210 */ /* 0x000fca0007ffe1ff */
[----:B------:R-:W-:-:S05]  /*0ab0*/  IMAD R23, R10, R23, R11 ;  /* 0x000000170a177224 */ /* 0x000fca00078e020b */
[----:B------:R-:W-:Y:S02]  /*0ac0*/  ISETP.GE.U32.AND P0, PT, R23, R10, PT ;  /* 0x0000000a1700720c */ /* 0x000fe40003f06070 */
[----:B------:R-:W-:-:S11]  /*0ad0*/  ISETP.NE.U32.AND P2, PT, R10, RZ, PT ;  /* 0x000000ff0a00720c */ /* 0x000fd60003f45070 */
[----:B------:R-:W-:-:S05]  /*0ae0*/  @P0 IMAD.IADD R23, R23, 0x1, -R10 ;  /* 0x0000000117170824 */ /* 0x000fca00078e0a0a */
[----:B------:R-:W-:Y:S02]  /*0af0*/  ISETP.GE.U32.AND P1, PT, R23, R10, PT ;  /* 0x0000000a1700720c */ /* 0x000fe40003f26070 */
[----:B------:R-:W-:-:S11]  /*0b00*/  @P0 IADD3 R5, PT, PT, R5, 0x1, RZ ;  /* 0x0000000105050810 */ /* 0x000fd60007ffe0ff */
[----:B------:R-:W-:Y:S02]  /*0b10*/  @P1 IADD3 R5, PT, PT, R5, 0x1, RZ ;  /* 0x0000000105051810 */ /* 0x000fe40007ffe0ff */
[----:B------:R-:W-:Y:S01]  /*0b20*/  @!P2 LOP3.LUT R5, RZ, R10, RZ, 0x33, !PT ;  /* 0x0000000aff05a212 */ /* 0x000fe200078e33ff */
[C---:B---3--:R-:W-:Y:S02]  /*0b30*/  IMAD R21, R8.reuse, R21, R26 ;  /* 0x0000001508157224 */ /* 0x048fe400078e021a */
[----:B----4-:R-:W3:Y:S01]  /*0b40*/  I2F.U32.RP R26, R6 ;  /* 0x00000006001a7306 */ /* 0x010ee20000209000 */
[----:B-----5:R-:W-:-:S07]  /*0b50*/  IMAD R29, R8, R12, R29 ;  /* 0x0000000c081d7224 */ /* 0x020fce00078e021d */
[----:B--2---:R-:W2:Y:S08]  /*0b60*/  I2F.U32.RP R12, R20 ;  /* 0x00000014000c7306 */ /* 0x004eb00000209000 */
[----:B---3--:R-:W1:Y:S08]  /*0b70*/  MUFU.RCP R26, R26 ;  /* 0x0000001a001a7308 */ /* 0x008e700000001000 */
[----:B------:R-:W3:Y:S08]  /*0b80*/  I2F.U32.RP R8, R7 ;  /* 0x0000000700087306 */ /* 0x000ef00000209000 */
[----:B--2---:R-:W0:Y:S01]  /*0b90*/  MUFU.RCP R12, R12 ;  /* 0x0000000c000c7308 */ /* 0x004e220000001000 */
[----:B-1----:R-:W-:-:S07]  /*0ba0*/  VIADD R3, R26, 0xffffffe ;  /* 0x0ffffffe1a037836 */ /* 0x002fce0000000000 */
[----:B---3--:R-:W1:Y:S01]  /*0bb0*/  MUFU.RCP R8, R8 ;  /* 0x0000000800087308 */ /* 0x008e620000001000 */
[----:B0-----:R-:W-:Y:S02]  /*0bc0*/  IADD3 R25, PT, PT, R12, 0xffffffe, RZ ;  /* 0x0ffffffe0c197810 */ /* 0x001fe40007ffe0ff */
[----:B------:R-:W-:-:S05]  /*0bd0*/  IADD3 R12, PT, PT, -R5, RZ, RZ ;  /* 0x000000ff050c7210 */ /* 0x000fca0007ffe1ff */
[----:B------:R-:W0:Y:S01]  /*0be0*/  F2I.FTZ.U32.TRUNC.NTZ R3, R3 ;  /* 0x0000000300037305 */ /* 0x000e22000021f000 */
[----:B------:R-:W-:Y:S01]  /*0bf0*/  IMAD R10, R10, R12, R11 ;  /* 0x0000000c0a0a7224 */ /* 0x000fe200078e020b */
[----:B------:R-:W-:-:S03]  /*0c00*/  IADD3 R11, PT, PT, RZ, -R6, RZ ;  /* 0x80000006ff0b7210 */ /* 0x000fc60007ffe0ff */
[----:B------:R-:W-:Y:S02]  /*0c10*/  IMAD R12, R10, R2, R29 ;  /* 0x000000020a0c7224 */ /* 0x000fe400078e021d */
[----:B------:R-:W-:Y:S01]  /*0c20*/  IMAD.MOV.U32 R2, RZ, RZ, R11 ;  /* 0x000000ffff027224 */ /* 0x000fe200078e000b */
[----:B-1----:R-:W-:Y:S01]  /*0c30*/  IADD3 R11, PT, PT, R8, 0xffffffe, RZ ;  /* 0x0ffffffe080b7810 */ /* 0x002fe20007ffe0ff */
[----:B------:R-:W1:Y:S02]  /*0c40*/  F2I.FTZ.U32.TRUNC.NTZ R25, R25 ;  /* 0x0000001900197305 */ /* 0x000e64000021f000 */
[----:B0-----:R-:W-:Y:S02]  /*0c50*/  IMAD R27, R2, R3, RZ ;  /* 0x00000003021b7224 */ /* 0x001fe400078e02ff */
[----:B------:R-:W-:-:S04]  /*0c60*/  HFMA2 R2, -RZ, RZ, 0, 0 ;  /* 0x00000000ff027431 */ /* 0x000fc800000001ff */
[----:B------:R-:W0:Y:S01]  /*0c70*/  F2I.FTZ.U32.TRUNC.NTZ R11, R11 ;  /* 0x0000000b000b7305 */ /* 0x000e22000021f000 */
[----:B------:R-:W-:Y:S01]  /*0c80*/  IADD3 R23, PT, PT, RZ, -R20, RZ ;  /* 0x80000014ff177210 */ /* 0x000fe20007ffe0ff */
[----:B------:R-:W-:Y:S01]  /*0c90*/  IMAD R21, R10, R24, R21 ;  /* 0x000000180a157224 */ /* 0x000fe200078e0215 */
[----:B------:R-:W-:Y:S01]  /*0ca0*/  MOV R24, RZ ;  /* 0x000000ff00187202 */ /* 0x000fe20000000f00 */
[----:B------:R-:W-:Y:S02]  /*0cb0*/  IMAD.MOV R29, RZ, RZ, -R7 ;  /* 0x000000ffff1d7224 */ /* 0x000fe400078e0a07 */
[----:B------:R-:W-:Y:S01]  /*0cc0*/  IMAD.HI.U32 R27, R3, R27, R2 ;  /* 0x0000001b031b7227 */ /* 0x000fe200078e0002 */
[----:B------:R-:W-:-:S03]  /*0cd0*/  MOV R10, RZ ;  /* 0x000000ff000a7202 */ /* 0x000fc60000000f00 */
[----:B-1----:R-:W-:Y:S02]  /*0ce0*/  IMAD R23, R23, R25, RZ ;  /* 0x0000001917177224 */ /* 0x002fe400078e02ff */
[----:B------:R-:W-:-:S04]  /*0cf0*/  IMAD.WIDE.U32 R2, R9, 0x4, R14 ;  /* 0x0000000409027825 */ /* 0x000fc800078e000e */
[----:B------:R-:W-:Y:S02]  /*0d00*/  IMAD.WIDE.U32 R8, R9, 0x4, R16 ;  /* 0x0000000409087825 */ /* 0x000fe400078e0010 */
[----:B------:R1:W2:Y:S02]  /*0d10*/  LDG.E R3, desc[UR8][R2.64] ;  /* 0x0000000802037981 */ /* 0x0002a4000c1e1900 */
[----:B------:R-:W-:Y:S02]  /*0d20*/  IMAD.HI.U32 R26, R25, R23, R24 ;  /* 0x00000017191a7227 */ /* 0x000fe400078e0018 */
[----:B------:R3:W4:Y:S02]  /*0d30*/  LDG.E R8, desc[UR8][R8.64] ;  /* 0x0000000808087981 */ /* 0x000724000c1e1900 */
[----:B0-----:R-:W-:Y:S02]  /*0d40*/  IMAD R29, R29, R11, RZ ;  /* 0x0000000b1d1d7224 */ /* 0x001fe400078e02ff */
[----:B------:R-:W-:-:S04]  /*0d50*/  IMAD.WIDE.U32 R24, R22, 0x4, R14 ;  /* 0x0000000416187825 */ /* 0x000fc800078e000e */
[----:B------:R-:W-:Y:S02]  /*0d60*/  IMAD.WIDE.U32 R22, R22, 0x4, R16 ;  /* 0x0000000416167825 */ /* 0x000fe400078e0010 */
[----:B------:R-:W5:Y:S02]  /*0d70*/  LDG.E R24, desc[UR8][R24.64] ;  /* 0x0000000818187981 */ /* 0x000f64000c1e1900 */
[----:B-1----:R-:W-:Y:S02]  /*0d80*/  IMAD.HI.U32 R2, R11, R29, R10 ;  /* 0x0000001d0b027227 */ /* 0x002fe400078e000a */
[----:B------:R-:W5:Y:S02]  /*0d90*/  LDG.E R22, desc[UR8][R22.64] ;  /* 0x0000000816167981 */ /* 0x000f64000c1e1900 */
[----:B------:R-:W-:-:S04]  /*0da0*/  IMAD.WIDE.U32 R10, R13, 0x4, R14 ;  /* 0x000000040d0a7825 */ /* 0x000fc800078e000e */
[----:B------:R-:W-:Y:S02]  /*0db0*/  IMAD.WIDE.U32 R28, R13, 0x4, R16 ;  /* 0x000000040d1c7825 */ /* 0x000fe400078e0010 */
[----:B------:R0:W5:Y:S04]  /*0dc0*/  LDG.E R10, desc[UR8][R10.64] ;  /* 0x000000080a0a7981 */ /* 0x000168000c1e1900 */
[----:B------:R-:W5:Y:S01]  /*0dd0*/  LDG.E R28, desc[UR8][R28.64] ;  /* 0x000000081c1c7981 */ /* 0x000f62000c1e1900 */
[----:B---3--:R-:W-:-:S05]  /*0de0*/  IMAD.HI.U32 R9, R26, R5, RZ ;  /* 0x000000051a097227 */ /* 0x008fca00078e00ff */
        /* <DEDUP_REMOVED lines=8> */
[----:B------:R-:W-:-:S05]  /*0e70*/  @!P2 LOP3.LUT R9, RZ, R20, RZ, 0x33, !PT ;  /* 0x00000014ff09a212 */ /* 0x000fca00078e33ff */
[----:B------:R-:W-:-:S05]  /*0e80*/  IMAD.HI.U32 R26, R27, R9, RZ ;  /* 0x000000091b1a7227 */ /* 0x000fca00078e00ff */
[----:B0-----:R-:W-:-:S05]  /*0e90*/  IADD3 R11, PT, PT, -R26, RZ, RZ ;  /* 0x000000ff1a0b7210 */ /* 0x001fca0007ffe1ff */
        /* <DEDUP_REMOVED lines=9> */
[----:B------:R-:W-:-:S05]  /*0f30*/  IADD3 R11, PT, PT, -R2, RZ, RZ ;  /* 0x000000ff020b7210 */ /* 0x000fca0007ffe1ff */
[----:B------:R-:W-:-:S05]  /*0f40*/  IMAD R11, R7, R11, R26 ;  /* 0x0000000b070b7224 */ /* 0x000fca00078e021a */
[----:B------:R-:W-:Y:S02]  /*0f50*/  ISETP.GE.U32.AND P0, PT, R11, R7, PT ;  /* 0x000000070b00720c */ /* 0x000fe40003f06070 */
[----:B------:R-:W-:-:S11]  /*0f60*/  ISETP.NE.U32.AND P2, PT, R7, RZ, PT ;  /* 0x000000ff0700720c */ /* 0x000fd60003f45070 */
[----:B------:R-:W-:-:S04]  /*0f70*/  @P0 IADD3 R11, PT, PT, -R7, R11, RZ ;  /* 0x0000000b070b0210 */ /* 0x000fc80007ffe1ff */
[----:B------:R-:W-:Y:S01]  /*0f80*/  ISETP.GE.U32.AND P1, PT, R11, R7, PT ;  /* 0x000000070b00720c */ /* 0x000fe20003f26070 */
[----:B------:R-:W-:Y:S01]  /*0f90*/  IMAD.MOV R11, RZ, RZ, -R9 ;  /* 0x000000ffff0b7224 */ /* 0x000fe200078e0a09 */
[----:B------:R-:W-:Y:S01]  /*0fa0*/  @P0 IADD3 R2, PT, PT, R2, 0x1, RZ ;  /* 0x0000000102020810 */ /* 0x000fe20007ffe0ff */
[----:B------:R-:W-:Y:S02]  /*0fb0*/  UIADD3 UR4, UPT, UPT, UR4, 0x8, URZ ;  /* 0x0000000804047890 */ /* 0x000fe4000fffe0ff */
[----:B------:R-:W-:Y:S01]  /*0fc0*/  IMAD R5, R20, R11, R5 ;  /* 0x0000000b14057224 */ /* 0x000fe200078e0205 */
[----:B------:R-:W-:Y:S01]  /*0fd0*/  IADD3 R11, PT, PT, -R26, RZ, RZ ;  /* 0x000000ff1a0b7210 */ /* 0x000fe20007ffe1ff */
[----:B------:R-:W-:-:S06]  /*0fe0*/  UISETP.NE.AND UP0, UPT, UR4, URZ, UPT ;  /* 0x000000ff0400728c */ /* 0x000fcc000bf05270 */
[----:B------:R-:W-:Y:S02]  /*0ff0*/  @P1 IADD3 R2, PT, PT, R2, 0x1, RZ ;  /* 0x0000000102021810 */ /* 0x000fe40007ffe0ff */
[----:B------:R-:W-:Y:S01]  /*1000*/  @!P2 LOP3.LUT R2, RZ, R7, RZ, 0x33, !PT ;  /* 0x00000007ff02a212 */ /* 0x000fe200078e33ff */
[----:B------:R-:W-:-:S04]  /*1010*/  IMAD R6, R6, R11, R9 ;  /* 0x0000000b06067224 */ /* 0x000fc800078e0209 */
[----:B------:R-:W-:-:S04]  /*1020*/  IMAD.MOV R9, RZ, RZ, -R2 ;  /* 0x000000ffff097224 */ /* 0x000fc800078e0a02 */
[----:B------:R-:W-:Y:S01]  /*1030*/  IMAD R7, R7, R9, R26 ;  /* 0x0000000907077224 */ /* 0x000fe200078e021a */
[----:B------:R-:W-:Y:S01]  /*1040*/  IADD3 R4, PT, PT, R4, -0x8, RZ ;  /* 0xfffffff804047810 */ /* 0x000fe20007ffe0ff */
[C---:B--2---:R-:W-:Y:S02]  /*1050*/  IMAD R3, R5.reuse, R3, R12 ;  /* 0x0000000305037224 */ /* 0x044fe400078e020c */
[----:B----4-:R-:W-:Y:S02]  /*1060*/  IMAD R21, R5, R8, R21 ;  /* 0x0000000805157224 */ /* 0x010fe400078e0215 */
[C---:B-----5:R-:W-:Y:S02]  /*1070*/  IMAD R3, R6.reuse, R24, R3 ;  /* 0x0000001806037224 */ /* 0x060fe400078e0203 */
[----:B------:R-:W-:Y:S02]  /*1080*/  IMAD R21, R6, R22, R21 ;  /* 0x0000001606157224 */ /* 0x000fe400078e0215 */
[C---:B------:R-:W-:Y:S01]  /*1090*/  IMAD R10, R7.reuse, R10, R3 ;  /* 0x0000000a070a7224 */ /* 0x040fe200078e0203 */
[----:B------:R-:W-:Y:S01]  /*10a0*/  MOV R3, R2 ;  /* 0x0000000200037202 */ /* 0x000fe20000000f00 */
[----:B------:R-:W-:Y:S01]  /*10b0*/  IMAD R12, R7, R28, R21 ;  /* 0x0000001c070c7224 */ /* 0x000fe200078e0215 */
[----:B------:R-:W-:Y:S06]  /*10c0*/  BRA.U UP0, `(.L_x_2) ;  /* 0xfffffff100487547 */ /* 0x000fec000b83ffff */
[----:B------:R-:W-:-:S07]  /*10d0*/  IADD3 R4, PT, PT, R4, 0x3, RZ ;  /* 0x0000000304047810 */ /* 0x000fce0007ffe0ff */
.L_x_1:
[----:B------:R-:W-:-:S09]  /*10e0*/  UISETP.NE.AND UP0, UPT, UR6, URZ, UPT ;  /* 0x000000ff0600728c */ /* 0x000fd2000bf05270 */
[----:B------:R-:W-:Y:S05]  /*10f0*/  BRA.U !UP0, `(.L_x_3) ;  /* 0x0000000d08747547 */ /* 0x000fea000b800000 */
[----:B------:R-:W-:Y:S02]  /*1100*/  UISETP.GE.U32.AND UP0, UPT, UR6, 0x4, UPT ;  /* 0x000000040600788c */ /* 0x000fe4000bf06070 */
[----:B------:R-:W-:-:S04]  /*1110*/  ULOP3.LUT UR7, UR5, 0x3, URZ, 0xc0, !UPT ;  /* 0x0000000305077892 */ /* 0x000fc8000f8ec0ff */
[----:B------:R-:W-:-:S03]  /*1120*/  UISETP.NE.AND UP1, UPT, UR7, URZ, UPT ;  /* 0x000000ff0700728c */ /* 0x000fc6000bf25270 */
[----:B------:R-:W-:Y:S08]  /*1130*/  BRA.U !UP0, `(.L_x_4) ;  /* 0x0000000508e47547 */ /* 0x000ff0000b800000 */
[----:B------:R-:W0:Y:S01]  /*1140*/  LDC.64 R8, c[0x0][0x3a8] ;  /* 0x0000ea00ff087b82 */ /* 0x000e220000000a00 */
[C---:B------:R-:W-:Y:S01]  /*1150*/  VIADD R21, R4.reuse, 0xffffffff ;  /* 0xffffffff04157836 */ /* 0x040fe20000000000 */
[C---:B------:R-:W-:Y:S01]  /*1160*/  IADD3 R25, PT, PT, R4.reuse, -0x2, RZ ;  /* 0xfffffffe04197810 */ /* 0x040fe20007ffe0ff */
[----:B0-----:R-:W-:-:S04]  /*1170*/  IMAD.WIDE.U32 R14, R4, 0x4, R8 ;  /* 0x00000004040e7825 */ /* 0x001fc800078e0008 */
[--C-:B------:R-:W-:Y:S01]  /*1180*/  IMAD.WIDE.U32 R16, R21, 0x4, R8.reuse ;  /* 0x0000000415107825 */ /* 0x100fe200078e0008 */
[----:B------:R0:W2:Y:S04]  /*1190*/  LDG.E R6, desc[UR8][R14.64] ;  /* 0x000000080e067981 */ /* 0x0000a8000c1e1900 */
[----:B------:R1:W3:Y:S01]  /*11a0*/  LDG.E R26, desc[UR8][R16.64] ;  /* 0x00000008101a7981 */ /* 0x0002e2000c1e1900 */
[----:B------:R-:W-:-:S05]  /*11b0*/  IMAD.WIDE.U32 R18, R25, 0x4, R8 ;  /* 0x0000000419127825 */ /* 0x000fca00078e0008 */
[----:B------:R-:W4:Y:S01]  /*11c0*/  LDG.E R7, desc[UR8][R18.64] ;  /* 0x0000000812077981 */ /* 0x000f22000c1e1900 */
[----:B------:R-:W-:Y:S01]  /*11d0*/  IADD3 R27, PT, PT, R4, -0x3, RZ ;  /* 0xfffffffd041b7810 */ /* 0x000fe20007ffe0ff */
[----:B0-----:R-:W0:Y:S04]  /*11e0*/  LDC.64 R14, c[0x0][0x398] ;  /* 0x0000e600ff0e7b82 */ /* 0x001e280000000a00 */
[----:B------:R-:W-:-:S04]  /*11f0*/  IMAD.WIDE.U32 R22, R27, 0x4, R8 ;  /* 0x000000041b167825 */ /* 0x000fc800078e0008 */
[----:B-1----:R-:W1:Y:S01]  /*1200*/  LDC.64 R16, c[0x0][0x3a0] ;  /* 0x0000e800ff107b82 */ /* 0x002e620000000a00 */
[----:B------:R5:W4:Y:S02]  /*1210*/  LDG.E R5, desc[UR8][R22.64] ;  /* 0x0000000816057981 */ /* 0x000b24000c1e1900 */
[----:B-----5:R-:W-:Y:S01]  /*1220*/  IMAD.MOV.U32 R22, RZ, RZ, RZ ;  /* 0x000000ffff167224 */ /* 0x020fe200078e00ff */
[----:B--2---:R-:W2:Y:S01]  /*1230*/  I2F.U32.RP R2, R6 ;  /* 0x0000000600027306 */ /* 0x004ea20000209000 */
[----:B---3--:R-:W-:-:S07]  /*1240*/  IADD3 R29, PT, PT, RZ, -R26, RZ ;  /* 0x8000001aff1d7210 */ /* 0x008fce0007ffe0ff */
[----:B------:R-:W3:Y:S08]  /*1250*/  I2F.U32.RP R11, R26 ;  /* 0x0000001a000b7306 */ /* 0x000ef00000209000 */
[----:B----4-:R-:W4:Y:S08]  /*1260*/  I2F.U32.RP R20, R7 ;  /* 0x0000000700147306 */ /* 0x010f300000209000 */
[----:B--2---:R-:W2:Y:S08]  /*1270*/  MUFU.RCP R2, R2 ;  /* 0x0000000200027308 */ /* 0x004eb00000001000 */
[----:B---3--:R-:W3:Y:S08]  /*1280*/  MUFU.RCP R11, R11 ;  /* 0x0000000b000b7308 */ /* 0x008ef00000001000 */
[----:B----4-:R-:W4:Y:S01]  /*1290*/  MUFU.RCP R20, R20 ;  /* 0x0000001400147308 */ /* 0x010f220000001000 */
[----:B--2---:R-:W-:-:S02]  /*12a0*/  IADD3 R8, PT, PT, R2, 0xffffffe, RZ ;  /* 0x0ffffffe02087810 */ /* 0x004fc40007ffe0ff */
[----:B------:R-:W-:-:S05]  /*12b0*/  IADD3 R2, PT, PT, RZ, -R7, RZ ;  /* 0x80000007ff027210 */ /* 0x000fca0007ffe0ff */
[----:B------:R2:W5:Y:S01]  /*12c0*/  F2I.FTZ.U32.TRUNC.NTZ R9, R8 ;  /* 0x0000000800097305 */ /* 0x000562000021f000 */
[----:B---3--:R-:W-:Y:S01]  /*12d0*/  IADD3 R13, PT, PT, R11, 0xffffffe, RZ ;  /* 0x0ffffffe0b0d7810 */ /* 0x008fe20007ffe0ff */
[----:B------:R-:W-:-:S06]  /*12e0*/  IMAD.MOV R11, RZ, RZ, -R6 ;  /* 0x000000ffff0b7224 */ /* 0x000fcc00078e0a06 */
[----:B------:R-:W3:Y:S01]  /*12f0*/  F2I.FTZ.U32.TRUNC.NTZ R23, R13 ;  /* 0x0000000d00177305 */ /* 0x000ee2000021f000 */
[----:B--2---:R-:W-:Y:S01]  /*1300*/  HFMA2 R8, -RZ, RZ, 0, 0 ;  /* 0x00000000ff087431 */ /* 0x004fe200000001ff */
[----:B----4-:R-:W-:Y:S01]  /*1310*/  IADD3 R18, PT, PT, R20, 0xffffffe, RZ ;  /* 0x0ffffffe14127810 */ /* 0x010fe20007ffe0ff */
[----:B-----5:R-:W-:-:S05]  /*1320*/  IMAD R11, R11, R9, RZ ;  /* 0x000000090b0b7224 */ /* 0x020fca00078e02ff */
[----:B------:R2:W4:Y:S01]  /*1330*/  F2I.FTZ.U32.TRUNC.NTZ R19, R18 ;  /* 0x0000001200137305 */ /* 0x000522000021f000 */
[----:B------:R-:W-:Y:S01]  /*1340*/  IMAD.HI.U32 R8, R9, R11, R8 ;  /* 0x0000000b09087227 */ /* 0x000fe200078e0008 */
[----:B------:R-:W-:-:S03]  /*1350*/  MOV R9, R2 ;  /* 0x0000000200097202 */ /* 0x000fc60000000f00 */
[----:B---3--:R-:W-:-:S04]  /*1360*/  IMAD R29, R29, R23, RZ ;  /* 0x000000171d1d7224 */ /* 0x008fc800078e02ff */
[----:B------:R-:W-:-:S04]  /*1370*/  IMAD.HI.U32 R11, R23, R29, R22 ;  /* 0x0000001d170b7227 */ /* 0x000fc800078e0016 */
[----:B--2---:R-:W-:Y:S02]  /*1380*/  HFMA2 R18, -RZ, RZ, 0, 0 ;  /* 0x00000000ff127431 */ /* 0x004fe400000001ff */
[----:B0-----:R-:W-:-:S04]  /*1390*/  IMAD.WIDE.U32 R22, R4, 0x4, R14 ;  /* 0x0000000404167825 */ /* 0x001fc800078e000e */
[----:B----4-:R-:W-:Y:S01]  /*13a0*/  IMAD R2, R9, R19, RZ ;  /* 0x0000001309027224 */ /* 0x010fe200078e02ff */
[----:B------:R0:W2:Y:S01]  /*13b0*/  LDG.E R13, desc[UR8][R22.64] ;  /* 0x00000008160d7981 */ /* 0x0000a2000c1e1900 */
[----:B------:R-:W-:-:S04]  /*13c0*/  IMAD.WIDE.U32 R28, R21, 0x4, R14 ;  /* 0x00000004151c7825 */ /* 0x000fc800078e000e */
[--C-:B-1----:R-:W-:Y:S01]  /*13d0*/  IMAD.WIDE.U32 R20, R21, 0x4, R16.reuse ;  /* 0x0000000415147825 */ /* 0x102fe200078e0010 */
[----:B------:R1:W3:Y:S03]  /*13e0*/  LDG.E R9, desc[UR8][R28.64] ;  /* 0x000000081c097981 */ /* 0x0002e6000c1e1900 */
[----:B0-----:R-:W-:Y:S02]  /*13f0*/  IMAD.WIDE.U32 R22, R4, 0x4, R16 ;  /* 0x0000000404167825 */ /* 0x001fe400078e0010 */
[----:B------:R-:W4:Y:S02]  /*1400*/  LDG.E R20, desc[UR8][R20.64] ;  /* 0x0000000814147981 */ /* 0x000f24000c1e1900 */
[----:B------:R-:W-:Y:S02]  /*1410*/  IMAD.HI.U32 R2, R19, R2, R18 ;  /* 0x0000000213027227 */ /* 0x000fe400078e0012 */
[----:B------:R-:W5:Y:S02]  /*1420*/  LDG.E R23, desc[UR8][R22.64] ;  /* 0x0000000816177981 */ /* 0x000f64000c1e1900 */
[----:B------:R-:W-:-:S04]  /*1430*/  IMAD.WIDE.U32 R18, R25, 0x4, R14 ;  /* 0x0000000419127825 */ /* 0x000fc800078e000e */
[--C-:B------:R-:W-:Y:S02]  /*1440*/  IMAD.WIDE.U32 R24, R25, 0x4, R16.reuse ;  /* 0x0000000419187825 */ /* 0x100fe400078e0010 */
[----:B------:R-:W4:Y:S02]  /*1450*/  LDG.E R18, desc[UR8][R18.64] ;  /* 0x0000000812127981 */ /* 0x000f24000c1e1900 */
[C---:B------:R-:W-:Y:S02]  /*1460*/  IMAD.WIDE.U32 R16, R27.reuse, 0x4, R16 ;  /* 0x000000041b107825 */ /* 0x040fe400078e0010 */
[----:B------:R-:W4:Y:S02]  /*1470*/  LDG.E R24, desc[UR8][R24.64] ;  /* 0x0000000818187981 */ /* 0x000f24000c1e1900 */
[----:B------:R-:W-:Y:S02]  /*1480*/  IMAD.WIDE.U32 R14, R27, 0x4, R14 ;  /* 0x000000041b0e7825 */ /* 0x000fe400078e000e */
[----:B------:R-:W4:Y:S04]  /*1490*/  LDG.E R16, desc[UR8][R16.64] ;  /* 0x0000000810107981 */ /* 0x000f28000c1e1900 */
[----:B------:R0:W4:Y:S01]  /*14a0*/  LDG.E R27, desc[UR8][R14.64] ;  /* 0x000000080e1b7981 */ /* 0x000122000c1e1900 */
[----:B-1----:R-:W-:-:S05]  /*14b0*/  IMAD.HI.U32 R29, R8, R3, RZ ;  /* 0x00000003081d7227 */ /* 0x002fca00078e00ff */
        /* <DEDUP_REMOVED lines=15> */
[----:B------:R-:W-:Y:S02]  /*15b0*/  ISETP.GE.U32.AND P1, PT, R11, R26, PT ;  /* 0x0000001a0b00720c */ /* 0x000fe40003f26070 */
[----:B------:R-:W1:Y:S01]  /*15c0*/  I2F.U32.RP R11, R5 ;  /* 0x00000005000b7306 */ /* 0x000e620000209000 */
[----:B------:R-:W-:-:S10]  /*15d0*/  @P0 IADD3 R8, PT, PT, R8, 0x1, RZ ;  /* 0x0000000108080810 */ /* 0x000fd40007ffe0ff */
[----:B------:R-:W-:Y:S01]  /*15e0*/  @P1 VIADD R8, R8, 0x1 ;  /* 0x0000000108081836 */ /* 0x000fe20000000000 */
[----:B------:R-:W-:Y:S01]  /*15f0*/  @!P2 LOP3.LUT R8, RZ, R26, RZ, 0x33, !PT ;  /* 0x0000001aff08a212 */ /* 0x000fe200078e33ff */
[----:B-1----:R-:W1:Y:S04]  /*1600*/  MUFU.RCP R11, R11 ;  /* 0x0000000b000b7308 */ /* 0x002e680000001000 */
[----:B------:R-:W-:-:S05]  /*1610*/  IMAD.HI.U32 R2, R2, R8, RZ ;  /* 0x0000000802027227 */ /* 0x000fca00078e00ff */
[----:B0-----:R-:W-:-:S05]  /*1620*/  IADD3 R14, PT, PT, -R2, RZ, RZ ;  /* 0x000000ff020e7210 */ /* 0x001fca0007ffe1ff */
[----:B------:R-:W-:-:S05]  /*1630*/  IMAD R14, R7, R14, R8 ;  /* 0x0000000e070e7224 */ /* 0x000fca00078e0208 */
[----:B------:R-:W-:Y:S02]  /*1640*/  ISETP.GE.U32.AND P0, PT, R14, R7, PT ;  /* 0x000000070e00720c */ /* 0x000fe40003f06070 */
[----:B-1----:R-:W-:-:S06]  /*1650*/  IADD3 R15, PT, PT, R11, 0xffffffe, RZ ;  /* 0x0ffffffe0b0f7810 */ /* 0x002fcc0007ffe0ff */
[----:B------:R-:W0:Y:S05]  /*1660*/  F2I.FTZ.U32.TRUNC.NTZ R15, R15 ;  /* 0x0000000f000f7305 */ /* 0x000e2a000021f000 */
[C---:B------:R-:W-:Y:S02]  /*1670*/  @P0 IADD3 R14, PT, PT, -R7.reuse, R14, RZ ;  /* 0x0000000e070e0210 */ /* 0x040fe40007ffe1ff */
[----:B------:R-:W-:Y:S02]  /*1680*/  ISETP.NE.U32.AND P2, PT, R7, RZ, PT ;  /* 0x000000ff0700720c */ /* 0x000fe40003f45070 */
[----:B------:R-:W-:Y:S02]  /*1690*/  ISETP.GE.U32.AND P1, PT, R14, R7, PT ;  /* 0x000000070e00720c */ /* 0x000fe40003f26070 */
[----:B------:R-:W-:Y:S01]  /*16a0*/  IADD3 R14, PT, PT, RZ, -R5, RZ ;  /* 0x80000005ff0e7210 */ /* 0x000fe20007ffe0ff */
[----:B------:R-:W-:-:S04]  /*16b0*/  @P0 VIADD R2, R2, 0x1 ;  /* 0x0000000102020836 */ /* 0x000fc80000000000 */
[----:B0-----:R-:W-:Y:S01]  /*16c0*/  IMAD R11, R14, R15, RZ ;  /* 0x0000000f0e0b7224 */ /* 0x001fe200078e02ff */
[----:B------:R-:W-:-:S05]  /*16d0*/  MOV R14, RZ ;  /* 0x000000ff000e7202 */ /* 0x000fca0000000f00 */
[----:B------:R-:W-:Y:S01]  /*16e0*/  @P1 IADD3 R2, PT, PT, R2, 0x1, RZ ;  /* 0x0000000102021810 */ /* 0x000fe20007ffe0ff */
[----:B------:R-:W-:Y:S01]  /*16f0*/  IMAD.HI.U32 R11, R15, R11, R14 ;  /* 0x0000000b0f0b7227 */ /* 0x000fe200078e000e */
        /* <DEDUP_REMOVED lines=9> */
[----:B------:R-:W-:-:S03]  /*1790*/  @P0 IADD3 R11, PT, PT, R11, 0x1, RZ ;  /* 0x000000010b0b0810 */ /* 0x000fc60007ffe0ff */
[----:B------:R-:W-:Y:S01]  /*17a0*/  IMAD R6, R6, R14, R3 ;  /* 0x0000000e06067224 */ /* 0x000fe200078e0203 */
[----:B------:R-:W-:-:S05]  /*17b0*/  IADD3 R3, PT, PT, -R8, RZ, RZ ;  /* 0x000000ff08037210 */ /* 0x000fca0007ffe1ff */
[----:B------:R-:W-:Y:S01]  /*17c0*/  IMAD R26, R26, R3, R29 ;  /* 0x000000031a1a7224 */ /* 0x000fe200078e021d */
[----:B------:R-:W-:Y:S02]  /*17d0*/  IADD3 R3, PT, PT, -R2, RZ, RZ ;  /* 0x000000ff02037210 */ /* 0x000fe40007ffe1ff */
[----:B------:R-:W-:Y:S02]  /*17e0*/  @P1 IADD3 R11, PT, PT, R11, 0x1, RZ ;  /* 0x000000010b0b1810 */ /* 0x000fe40007ffe0ff */
[----:B------:R-:W-:Y:S01]  /*17f0*/  @!P2 LOP3.LUT R11, RZ, R5, RZ, 0x33, !PT ;  /* 0x00000005ff0ba212 */ /* 0x000fe200078e33ff */
[----:B------:R-:W-:-:S04]  /*1800*/  IMAD R7, R7, R3, R8 ;  /* 0x0000000307077224 */ /* 0x000fc800078e0208 */
[----:B------:R-:W-:-:S04]  /*1810*/  IMAD.MOV R3, RZ, RZ, -R11 ;  /* 0x000000ffff037224 */ /* 0x000fc800078e0a0b */
[----:B------:R-:W-:Y:S01]  /*1820*/  IMAD R2, R5, R3, R2 ;  /* 0x0000000305027224 */ /* 0x000fe200078e0202 */
[----:B------:R-:W-:Y:S02]  /*1830*/  IADD3 R4, PT, PT, R4, -0x4, RZ ;  /* 0xfffffffc04047810 */ /* 0x000fe40007ffe0ff */
[----:B------:R-:W-:Y:S01]  /*1840*/  MOV R3, R11 ;  /* 0x0000000b00037202 */ /* 0x000fe20000000f00 */
[----:B--2---:R-:W-:-:S04]  /*1850*/  IMAD R10, R6, R13, R10 ;  /* 0x0000000d060a7224 */ /* 0x004fc800078e020a */
[----:B---3--:R-:W-:Y:S02]  /*1860*/  IMAD R9, R26, R9, R10 ;  /* 0x000000091a097224 */ /* 0x008fe400078e020a */
[----:B-----5:R-:W-:-:S04]  /*1870*/  IMAD R23, R6, R23, R12 ;  /* 0x0000001706177224 */ /* 0x020fc800078e020c */
[----:B----4-:R-:W-:Y:S02]  /*1880*/  IMAD R23, R26, R20, R23 ;  /* 0x000000141a177224 */ /* 0x010fe400078e0217 */
[C---:B------:R-:W-:Y:S02]  /*1890*/  IMAD R18, R7.reuse, R18, R9 ;  /* 0x0000001207127224 */ /* 0x040fe400078e0209 */
[----:B------:R-:W-:-:S04]  /*18a0*/  IMAD R23, R7, R24, R23 ;  /* 0x0000001807177224 */ /* 0x000fc800078e0217 */
[C---:B------:R-:W-:Y:S02]  /*18b0*/  IMAD R12, R2.reuse, R16, R23 ;  /* 0x00000010020c7224 */ /* 0x040fe400078e0217 */
[----:B------:R-:W-:-:S07]  /*18c0*/  IMAD R10, R2, R27, R18 ;  /* 0x0000001b020a7224 */ /* 0x000fce00078e0212 */
.L_x_4:
[----:B------:R-:W-:Y:S05]  /*18d0*/  BRA.U !UP1, `(.L_x_3) ;  /* 0x00000005097c7547 */ /* 0x000fea000b800000 */
[----:B------:R-:W-:Y:S02]  /*18e0*/  UISETP.NE.AND UP0, UPT, UR7, 0x1, UPT ;  /* 0x000000010700788c */ /* 0x000fe4000bf05270 */
[----:B------:R-:W-:-:S04]  /*18f0*/  ULOP3.LUT UR4, UR5, 0x1, URZ, 0xc0, !UPT ;  /* 0x0000000105047892 */ /* 0x000fc8000f8ec0ff */
[----:B------:R-:W-:-:S03]  /*1900*/  UISETP.NE.U32.AND UP1, UPT, UR4, 0x1, UPT ;  /* 0x000000010400788c */ /* 0x000fc6000bf25070 */
[----:B------:R-:W-:Y:S08]  /*1910*/  BRA.U !UP0, `(.L_x_5) ;  /* 0x0000000108f87547 */ /* 0x000ff0000b800000 */
[----:B------:R-:W0:Y:S01]  /*1920*/  LDC.64 R6, c[0x0][0x3a8] ;  /* 0x0000ea00ff067b82 */ /* 0x000e220000000a00 */
[----:B------:R-:W-:-:S07]  /*1930*/  IADD3 R11, PT, PT, R4, -0x1, RZ ;  /* 0xffffffff040b7810 */ /* 0x000fce0007ffe0ff */
[----:B------:R-:W1:Y:S08]  /*1940*/  LDC.64 R20, c[0x0][0x3a0] ;  /* 0x0000e800ff147b82 */ /* 0x000e700000000a00 */
[----:B------:R-:W2:Y:S01]  /*1950*/  LDC.64 R14, c[0x0][0x398] ;  /* 0x0000e600ff0e7b82 */ /* 0x000ea20000000a00 */
[----:B0-----:R-:W-:-:S05]  /*1960*/  IMAD.WIDE.U32 R16, R4, 0x4, R6 ;  /* 0x0000000404107825 */ /* 0x001fca00078e0006 */
[----:B------:R-:W3:Y:S01]  /*1970*/  LDG.E R2, desc[UR8][R16.64] ;  /* 0x0000000810027981 */ /* 0x000ee2000c1e1900 */
[----:B------:R-:W-:-:S05]  /*1980*/  IMAD.WIDE.U32 R22, R11, 0x4, R6 ;  /* 0x000000040b167825 */ /* 0x000fca00078e0006 */
[----:B------:R-:W4:Y:S01]  /*1990*/  LDG.E R5, desc[UR8][R22.64] ;  /* 0x0000000816057981 */ /* 0x000f22000c1e1900 */
[----:B-1----:R-:W-:-:S04]  /*19a0*/  IMAD.WIDE.U32 R8, R4, 0x4, R20 ;  /* 0x0000000404087825 */ /* 0x002fc800078e0014 */
[C-C-:B--2---:R-:W-:Y:S02]  /*19b0*/  IMAD.WIDE.U32 R18, R4.reuse, 0x4, R14.reuse ;  /* 0x0000000404127825 */ /* 0x144fe400078e000e */
[----:B------:R-:W2:Y:S02]  /*19c0*/  LDG.E R9, desc[UR8][R8.64] ;  /* 0x0000000808097981 */ /* 0x000ea4000c1e1900 */
[C---:B------:R-:W-:Y:S02]  /*19d0*/  IMAD.WIDE.U32 R14, R11.reuse, 0x4, R14 ;  /* 0x000000040b0e7825 */ /* 0x040fe400078e000e */
[----:B------:R4:W5:Y:S02]  /*19e0*/  LDG.E R7, desc[UR8][R18.64] ;  /* 0x0000000812077981 */ /* 0x000964000c1e1900 */
[----:B------:R-:W-:Y:S02]  /*19f0*/  IMAD.WIDE.U32 R20, R11, 0x4, R20 ;  /* 0x000000040b147825 */ /* 0x000fe400078e0014 */
[----:B------:R0:W2:Y:S04]  /*1a00*/  LDG.E R14, desc[UR8][R14.64] ;  /* 0x000000080e0e7981 */ /* 0x0000a8000c1e1900 */
[----:B------:R-:W2:Y:S01]  /*1a10*/  LDG.E R6, desc[UR8][R20.64] ;  /* 0x0000000814067981 */ /* 0x000ea2000c1e1900 */
[----:B------:R-:W-:Y:S01]  /*1a20*/  VIADD R4, R4, 0xfffffffe ;  /* 0xfffffffe04047836 */ /* 0x000fe20000000000 */
[----:B---3--:R-:W1:Y:S08]  /*1a30*/  I2F.U32.RP R11, R2 ;  /* 0x00000002000b7306 */ /* 0x008e700000209000 */
[----:B-1----:R-:W1:Y:S01]  /*1a40*/  MUFU.RCP R11, R11 ;  /* 0x0000000b000b7308 */ /* 0x002e620000001000 */
[----:B------:R-:W-:Y:S01]  /*1a50*/  IMAD.MOV R13, RZ, RZ, -R2 ;  /* 0x000000ffff0d7224 */ /* 0x000fe200078e0a02 */
[----:B-1----:R-:W-:-:S06]  /*1a60*/  IADD3 R16, PT, PT, R11, 0xffffffe, RZ ;  /* 0x0ffffffe0b107810 */ /* 0x002fcc0007ffe0ff */
[----:B------:R1:W3:Y:S02]  /*1a70*/  F2I.FTZ.U32.TRUNC.NTZ R17, R16 ;  /* 0x0000001000117305 */ /* 0x0002e4000021f000 */
[----:B-1----:R-:W-:-:S06]  /*1a80*/  HFMA2 R16, -RZ, RZ, 0, 0 ;  /* 0x00000000ff107431 */ /* 0x002fcc00000001ff */
[----:B----4-:R-:W1:Y:S01]  /*1a90*/  I2F.U32.RP R18, R5 ;  /* 0x0000000500127306 */ /* 0x010e620000209000 */
[----:B---3--:R-:W-:-:S04]  /*1aa0*/  IMAD R13, R13, R17, RZ ;  /* 0x000000110d0d7224 */ /* 0x008fc800078e02ff */
[----:B------:R-:W-:-:S06]  /*1ab0*/  IMAD.HI.U32 R8, R17, R13, R16 ;  /* 0x0000000d11087227 */ /* 0x000fcc00078e0010 */
[----:B------:R-:W-:Y:S01]  /*1ac0*/  IMAD.HI.U32 R8, R8, R3, RZ ;  /* 0x0000000308087227 */ /* 0x000fe200078e00ff */
[----:B-1----:R-:W1:Y:S04]  /*1ad0*/  MUFU.RCP R18, R18 ;  /* 0x0000001200127308 */ /* 0x002e680000001000 */
[----:B------:R-:W-:-:S05]  /*1ae0*/  IADD3 R13, PT, PT, -R8, RZ, RZ ;  /* 0x000000ff080d7210 */ /* 0x000fca0007ffe1ff */
[----:B------:R-:W-:-:S05]  /*1af0*/  IMAD R13, R2, R13, R3 ;  /* 0x0000000d020d7224 */ /* 0x000fca00078e0203 */
[----:B------:R-:W-:Y:S02]  /*1b00*/  ISETP.GE.U32.AND P0, PT, R13, R2, PT ;  /* 0x000000020d00720c */ /* 0x000fe40003f06070 */
[----:B-1----:R-:W-:-:S04]  /*1b10*/  IADD3 R16, PT, PT, R18, 0xffffffe, RZ ;  /* 0x0ffffffe12107810 */ /* 0x002fc80007ffe0ff */
[----:B------:R1:W3:Y:S01]  /*1b20*/  F2I.FTZ.U32.TRUNC.NTZ R17, R16 ;  /* 0x0000001000117305 */ /* 0x0002e2000021f000 */
[----:B------:R-:W-:-:S06]  /*1b30*/  ISETP.NE.U32.AND P2, PT, R2, RZ, PT ;  /* 0x000000ff0200720c */ /* 0x000fcc0003f45070 */
[----:B------:R-:W-:-:S04]  /*1b40*/  @P0 IADD3 R13, PT, PT, -R2, R13, RZ ;  /* 0x0000000d020d0210 */ /* 0x000fc80007ffe1ff */
[----:B------:R-:W-:Y:S01]  /*1b50*/  ISETP.GE.U32.AND P1, PT, R13, R2, PT ;  /* 0x000000020d00720c */ /* 0x000fe20003f26070 */
[----:B------:R-:W-:Y:S01]  /*1b60*/  IMAD.MOV R11, RZ, RZ, -R5 ;  /* 0x000000ffff0b7224 */ /* 0x000fe200078e0a05 */
[----:B-1----:R-:W-:Y:S02]  /*1b70*/  MOV R16, RZ ;  /* 0x000000ff00107202 */ /* 0x002fe40000000f00 */
[----:B------:R-:W-:Y:S01]  /*1b80*/  @P0 IADD3 R8, PT, PT, R8, 0x1, RZ ;  /* 0x0000000108080810 */ /* 0x000fe20007ffe0ff */
[----:B---3--:R-:W-:-:S04]  /*1b90*/  IMAD R11, R11, R17, RZ ;  /* 0x000000110b0b7224 */ /* 0x008fc800078e02ff */
[----:B------:R-:W-:-:S04]  /*1ba0*/  IMAD.HI.U32 R11, R17, R11, R16 ;  /* 0x0000000b110b7227 */ /* 0x000fc800078e0010 */
[----:B------:R-:W-:Y:S02]  /*1bb0*/  @P1 IADD3 R8, PT, PT, R8, 0x1, RZ ;  /* 0x0000000108081810 */ /* 0x000fe40007ffe0ff */
[----:B------:R-:W-:-:S05]  /*1bc0*/  @!P2 LOP3.LUT R8, RZ, R2, RZ, 0x33, !PT ;  /* 0x00000002ff08a212 */ /* 0x000fca00078e33ff */
[----:B------:R-:W-:-:S05]  /*1bd0*/  IMAD.HI.U32 R13, R11, R8, RZ ;  /* 0x000000080b0d7227 */ /* 0x000fca00078e00ff */
[----:B------:R-:W-:-:S05]  /*1be0*/  IADD3 R11, PT, PT, -R13, RZ, RZ ;  /* 0x000000ff0d0b7210 */ /* 0x000fca0007ffe1ff */
[----:B------:R-:W-:-:S05]  /*1bf0*/  IMAD R16, R5, R11, R8 ;  /* 0x0000000b05107224 */ /* 0x000fca00078e0208 */
[----:B------:R-:W-:Y:S02]  /*1c00*/  ISETP.GE.U32.AND P0, PT, R16, R5, PT ;  /* 0x000000051000720c */ /* 0x000fe40003f06070 */
[----:B------:R-:W-:-:S11]  /*1c10*/  ISETP.NE.U32.AND P2, PT, R5, RZ, PT ;  /* 0x000000ff0500720c */ /* 0x000fd60003f45070 */
[----:B------:R-:W-:-:S05]  /*1c20*/  @P0 IMAD.IADD R16, R16, 0x1, -R5 ;  /* 0x0000000110100824 */ /* 0x000fca00078e0a05 */
[----:B------:R-:W-:Y:S02]  /*1c30*/  ISETP.GE.U32.AND P1, PT, R16, R5, PT ;  /* 0x000000051000720c */ /* 0x000fe40003f26070 */
[----:B------:R-:W-:Y:S02]  /*1c40*/  @P0 IADD3 R13, PT, PT, R13, 0x1, RZ ;  /* 0x000000010d0d0810 */ /* 0x000fe40007ffe0ff */
[----:B------:R-:W-:-:S09]  /*1c50*/  IADD3 R11, PT, PT, -R8, RZ, RZ ;  /* 0x000000ff080b7210 */ /* 0x000fd20007ffe1ff */
[----:B------:R-:W-:Y:S02]  /*1c60*/  @P1 IADD3 R13, PT, PT, R13, 0x1, RZ ;  /* 0x000000010d0d1810 */ /* 0x000fe40007ffe0ff */
[----:B------:R-:W-:Y:S01]  /*1c70*/  @!P2 LOP3.LUT R13, RZ, R5, RZ, 0x33, !PT ;  /* 0x00000005ff0da212 */ /* 0x000fe200078e33ff */
[----:B------:R-:W-:-:S03]  /*1c80*/  IMAD R11, R2, R11, R3 ;  /* 0x0000000b020b7224 */ /* 0x000fc600078e0203 */
[----:B0-----:R-:W-:Y:S01]  /*1c90*/  IADD3 R15, PT, PT, -R13, RZ, RZ ;  /* 0x000000ff0d0f7210 */ /* 0x001fe20007ffe1ff */
[C---:B-----5:R-:W-:Y:S02]  /*1ca0*/  IMAD R7, R11.reuse, R7, R10 ;  /* 0x000000070b077224 */ /* 0x060fe400078e020a */
[----:B--2---:R-:W-:Y:S02]  /*1cb0*/  IMAD R9, R11, R9, R12 ;  /* 0x000000090b097224 */ /* 0x004fe400078e020c */
[----:B------:R-:W-:Y:S01]  /*1cc0*/  IMAD R15, R5, R15, R8 ;  /* 0x0000000f050f7224 */ /* 0x000fe200078e0208 */
[----:B------:R-:W-:-:S03]  /*1cd0*/  MOV R3, R13 ;  /* 0x0000000d00037202 */ /* 0x000fc60000000f00 */
[C---:B------:R-:W-:Y:S02]  /*1ce0*/  IMAD R10, R15.reuse, R14, R7 ;  /* 0x0000000e0f0a7224 */ /* 0x040fe400078e0207 */
[----:B------:R-:W-:-:S07]  /*1cf0*/  IMAD R12, R15, R6, R9 ;  /* 0x000000060f0c7224 */ /* 0x000fce00078e0209 */
.L_x_5:
[----:B------:R-:W-:Y:S05]  /*1d00*/  BRA.U UP1, `(.L_x_3) ;  /* 0x0000000101707547 */ /* 0x000fea000b800000 */
[----:B------:R-:W0:Y:S08]  /*1d10*/  LDC.64 R6, c[0x0][0x3a8] ;  /* 0x0000ea00ff067b82 */ /* 0x000e300000000a00 */
[----:B------:R-:W1:Y:S08]  /*1d20*/  LDC.64 R8, c[0x0][0x398] ;  /* 0x0000e600ff087b82 */ /* 0x000e700000000a00 */
[----:B------:R-:W2:Y:S01]  /*1d30*/  LDC.64 R14, c[0x0][0x3a0] ;  /* 0x0000e800ff0e7b82 */ /* 0x000ea20000000a00 */
[----:B0-----:R-:W-:-:S06]  /*1d40*/  IMAD.WIDE.U32 R6, R4, 0x4, R6 ;  /* 0x0000000404067825 */ /* 0x001fcc00078e0006 */
[----:B------:R-:W3:Y:S01]  /*1d50*/  LDG.E R6, desc[UR8][R6.64] ;  /* 0x0000000806067981 */ /* 0x000ee2000c1e1900 */
[----:B-1----:R-:W-:-:S06]  /*1d60*/  IMAD.WIDE.U32 R8, R4, 0x4, R8 ;  /* 0x0000000404087825 */ /* 0x002fcc00078e0008 */
[----:B------:R-:W4:Y:S01]  /*1d70*/  LDG.E R8, desc[UR8][R8.64] ;  /* 0x0000000808087981 */ /* 0x000f22000c1e1900 */
[----:B--2---:R-:W-:-:S06]  /*1d80*/  IMAD.WIDE.U32 R4, R4, 0x4, R14 ;  /* 0x0000000404047825 */ /* 0x004fcc00078e000e */
[----:B------:R-:W2:Y:S01]  /*1d90*/  LDG.E R4, desc[UR8][R4.64] ;  /* 0x0000000804047981 */ /* 0x000ea2000c1e1900 */
[----:B---3--:R-:W0:Y:S08]  /*1da0*/  I2F.U32.RP R2, R6 ;  /* 0x0000000600027306 */ /* 0x008e300000209000 */
[----:B0-----:R-:W0:Y:S01]  /*1db0*/  MUFU.RCP R2, R2 ;  /* 0x0000000200027308 */ /* 0x001e220000001000 */
[----:B------:R-:W-:-:S02]  /*1dc0*/  IADD3 R7, PT, PT, RZ, -R6, RZ ;  /* 0x80000006ff077210 */ /* 0x000fc40007ffe0ff */
[----:B0-----:R-:W-:-:S05]  /*1dd0*/  IADD3 R14, PT, PT, R2, 0xffffffe, RZ ;  /* 0x0ffffffe020e7810 */ /* 0x001fca0007ffe0ff */
[----:B------:R0:W1:Y:S02]  /*1de0*/  F2I.FTZ.U32.TRUNC.NTZ R15, R14 ;  /* 0x0000000e000f7305 */ /* 0x000064000021f000 */
[----:B0-----:R-:W-:Y:S02]  /*1df0*/  HFMA2 R14, -RZ, RZ, 0, 0 ;  /* 0x00000000ff0e7431 */ /* 0x001fe400000001ff */
[----:B-1----:R-:W-:-:S04]  /*1e00*/  IMAD R7, R7, R15, RZ ;  /* 0x0000000f07077224 */ /* 0x002fc800078e02ff */
[----:B------:R-:W-:-:S06]  /*1e10*/  IMAD.HI.U32 R16, R15, R7, R14 ;  /* 0x000000070f107227 */ /* 0x000fcc00078e000e */
[----:B------:R-:W-:-:S04]  /*1e20*/  IMAD.HI.U32 R16, R16, R3, RZ ;  /* 0x0000000310107227 */ /* 0x000fc800078e00ff */
[----:B------:R-:W-:-:S04]  /*1e30*/  IMAD.MOV R16, RZ, RZ, -R16 ;  /* 0x000000ffff107224 */ /* 0x000fc800078e0a10 */
[----:B------:R-:W-:-:S05]  /*1e40*/  IMAD R3, R6, R16, R3 ;  /* 0x0000001006037224 */ /* 0x000fca00078e0203 */
[----:B------:R-:W-:Y:S02]  /*1e50*/  ISETP.GE.U32.AND P0, PT, R3, R6, PT ;  /* 0x000000060300720c */ /* 0x000fe40003f06070 */
[----:B------:R-:W-:-:S11]  /*1e60*/  ISETP.NE.U32.AND P1, PT, R6, RZ, PT ;  /* 0x000000ff0600720c */ /* 0x000fd60003f25070 */
[----:B------:R-:W-:-:S04]  /*1e70*/  @P0 IADD3 R3, PT, PT, -R6, R3, RZ ;  /* 0x0000000306030210 */ /* 0x000fc80007ffe1ff */
[----:B------:R-:W-:-:S13]  /*1e80*/  ISETP.GE.U32.AND P0, PT, R3, R6, PT ;  /* 0x000000060300720c */ /* 0x000fda0003f06070 */
[----:B------:R-:W-:Y:S02]  /*1e90*/  @P0 IADD3 R3, PT, PT, -R6, R3, RZ ;  /* 0x0000000306030210 */ /* 0x000fe40007ffe1ff */
[----:B------:R-:W-:-:S05]  /*1ea0*/  @!P1 LOP3.LUT R3, RZ, R6, RZ, 0x33, !PT ;  /* 0x00000006ff039212 */ /* 0x000fca00078e33ff */
[C---:B----4-:R-:W-:Y:S02]  /*1eb0*/  IMAD R10, R3.reuse, R8, R10 ;  /* 0x00000008030a7224 */ /* 0x050fe400078e020a */
[----:B--2---:R-:W-:-:S07]  /*1ec0*/  IMAD R12, R3, R4, R12 ;  /* 0x00000004030c7224 */ /* 0x004fce00078e020c */
.L_x_3:
[----:B------:R-:W-:Y:S02]  /*1ed0*/  MOV R11, RZ ;  /* 0x000000ff000b7202 */ /* 0x000fe40000000f00 */
[----:B------:R-:W-:-:S07]  /*1ee0*/  MOV R13, RZ ;  /* 0x000000ff000d7202 */ /* 0x000fce0000000f00 */
.L_x_0:
[----:B------:R-:W0:Y:S01]  /*1ef0*/  LDCU.128 UR4, c[0x0][0x380] ;  /* 0x00007000ff0477ac */ /* 0x000e220008000c00 */
[----:B------:R-:W1:Y:S01]  /*1f00*/  LDC.64 R2, c[0x0][0x390] ;  /* 0x0000e400ff027b82 */ /* 0x000e620000000a00 */
[----:B0-----:R-:W-:Y:S02]  /*1f10*/  LEA R6, P1, R12, UR6, 0x2 ;  /* 0x000000060c067c11 */ /* 0x001fe4000f8210ff */
[----:B------:R-:W-:Y:S02]  /*1f20*/  LEA R4, P0, R10, UR4, 0x2 ;  /* 0x000000040a047c11 */ /* 0x000fe4000f8010ff */
[----:B------:R-:W-:Y:S02]  /*1f30*/  LEA.HI.X R7, R12, UR7, R13, 0x2, P1 ;  /* 0x000000070c077c11 */ /* 0x000fe400088f140d */
[----:B------:R-:W-:-:S04]  /*1f40*/  LEA.HI.X R5, R10, UR5, R11, 0x2, P0 ;  /* 0x000000050a057c11 */ /* 0x000fc800080f140b */
[----:B------:R-:W2:Y:S04]  /*1f50*/  LDG.E R7, desc[UR8][R6.64] ;  /* 0x0000000806077981 */ /* 0x000ea8000c1e1900 */
[----:B------:R-:W2:Y:S01]  /*1f60*/  LDG.E R4, desc[UR8][R4.64] ;  /* 0x0000000804047981 */ /* 0x000ea2000c1e1900 */
[----:B-1----:R-:W-:Y:S01]  /*1f70*/  IMAD.WIDE.U32 R2, R0, 0x4, R2 ;  /* 0x0000000400027825 */ /* 0x002fe200078e0002 */
[----:B--2---:R-:W-:-:S05]  /*1f80*/  FSET.BF.LT.AND R9, R4, R7, PT ;  /* 0x000000070409720a */ /* 0x004fca0003801000 */
[----:B------:R-:W-:Y:S01]  /*1f90*/  STG.E desc[UR8][R2.64], R9 ;  /* 0x0000000902007986 */ /* 0x000fe2000c101908 */
[----:B------:R-:W-:Y:S05]  /*1fa0*/  EXIT ;  /* 0x000000000000794d */ /* 0x000fea0003800000 */
.L_x_6:
[----:B------:R-:W-:-:S00]  /*1fb0*/  BRA `(.L_x_6) ;  /* 0xfffffffc00fc7947 */ /* 0x000fc0000383ffff */
[----:B------:R-:W-:-:S00]  /*1fc0*/  NOP ;  /* 0x0000000000007918 */ /* 0x000fc00000000000 */
        /* <DEDUP_REMOVED lines=11> */
.L_x_38:


//--------------------- .text.eq_broadcast_f32    --------------------------
	.section	.text.eq_broadcast_f32,"ax",@progbits
	.align	128
        .global         eq_broadcast_f32
        .type           eq_broadcast_f32,@function
        .size           eq_broadcast_f32,(.L_x_39 - eq_broadcast_f32)
        .other          eq_broadcast_f32,@"STO_CUDA_ENTRY STV_DEFAULT"
eq_broadcast_f32:
.text.eq_broadcast_f32:
        /* <DEDUP_REMOVED lines=31> */
.L_x_9:
        /* <DEDUP_REMOVED lines=239> */
.L_x_8:
        /* <DEDUP_REMOVED lines=127> */
.L_x_11:
        /* <DEDUP_REMOVED lines=67> */
.L_x_12:
        /* <DEDUP_REMOVED lines=29> */
.L_x_10:
[----:B------:R-:W-:Y:S02]  /*1ed0*/  MOV R11, RZ ;  /* 0x000000ff000b7202 */ /* 0x000fe40000000f00 */
[----:B------:R-:W-:-:S07]  /*1ee0*/  MOV R13, RZ ;  /* 0x000000ff000d7202 */ /* 0x000fce0000000f00 */
.L_x_7:
        /* <DEDUP_REMOVED lines=9> */
[----:B--2---:R-:W-:-:S05]  /*1f80*/  FSET.BF.EQ.AND R9, R4, R7, PT ;  /* 0x000000070409720a */ /* 0x004fca0003802000 */
[----:B------:R-:W-:Y:S01]  /*1f90*/  STG.E desc[UR8][R2.64], R9 ;  /* 0x0000000902007986 */ /* 0x000fe2000c101908 */
[----:B------:R-:W-:Y:S05]  /*1fa0*/  EXIT ;  /* 0x000000000000794d */ /* 0x000fea0003800000 */
.L_x_13:
        /* <DEDUP_REMOVED lines=13> */
.L_x_39:


//--------------------- .text.ge_i64              --------------------------
	.section	.text.ge_i64,"ax",@progbits
	.align	128
        .global         ge_i64
        .type           ge_i64,@function
        .size           ge_i64,(.L_x_40 - ge_i64)
        .other          ge_i64,@"STO_CUDA_ENTRY STV_DEFAULT"
ge_i64:
.text.ge_i64:
        /* <DEDUP_REMOVED lines=8> */
[----:B------:R-:W0:Y:S01]  /*0080*/  LDC.64 R2, c[0x0][0x380] ;  /* 0x0000e000ff027b82 */ /* 0x000e220000000a00 */
[----:B------:R-:W1:Y:S07]  /*0090*/  LDCU.64 UR4, c[0x0][0x358] ;  /* 0x00006b00ff0477ac */ /* 0x000e6e0008000a00 */
[----:B------:R-:W2:Y:S08]  /*00a0*/  LDC.64 R4, c[0x0][0x388] ;  /* 0x0000e200ff047b82 */ /* 0x000eb00000000a00 */
[----:B------:R-:W3:Y:S01]  /*00b0*/  LDC.64 R6, c[0x0][0x390] ;  /* 0x0000e400ff067b82 */ /* 0x000ee20000000a00 */
[----:B0-----:R-:W-:-:S06]  /*00c0*/  IMAD.WIDE.U32 R2, R9, 0x8, R2 ;  /* 0x0000000809027825 */ /* 0x001fcc00078e0002 */
[----:B-1----:R-:W4:Y:S01]  /*00d0*/  LDG.E.64 R2, desc[UR4][R2.64] ;  /* 0x0000000402027981 */ /* 0x002f22000c1e1b00 */
[----:B--2---:R-:W-:-:S06]  /*00e0*/  IMAD.WIDE.U32 R4, R9, 0x8, R4 ;  /* 0x0000000809047825 */ /* 0x004fcc00078e0004 */
[----:B------:R-:W4:Y:S01]  /*00f0*/  LDG.E.64 R4, desc[UR4][R4.64] ;  /* 0x0000000404047981 */ /* 0x000f22000c1e1b00 */
[----:B---3--:R-:W-:-:S04]  /*0100*/  IMAD.WIDE.U32 R6, R9, 0x8, R6 ;  /* 0x0000000809067825 */ /* 0x008fc800078e0006 */
[----:B------:R-:W-:Y:S01]  /*0110*/  HFMA2 R9, -RZ, RZ, 0, 0 ;  /* 0x00000000ff097431 */ /* 0x000fe200000001ff */
[----:B----4-:R-:W-:-:S04]  /*0120*/  ISETP.GE.U32.AND P0, PT, R2, R4, PT ;  /* 0x000000040200720c */ /* 0x010fc80003f06070 */
[----:B------:R-:W-:-:S04]  /*0130*/  ISETP.GE.AND.EX P0, PT, R3, R5, PT, P0 ;  /* 0x000000050300720c */ /* 0x000fc80003f06300 */
[----:B------:R-:W-:-:S05]  /*0140*/  SEL R8, RZ, 0x1, !P0 ;  /* 0x00000001ff087807 */ /* 0x000fca0004000000 */
[----:B------:R-:W-:Y:S01]  /*0150*/  STG.E.64 desc[UR4][R6.64], R8 ;  /* 0x0000000806007986 */ /* 0x000fe2000c101b04 */
[----:B------:R-:W-:Y:S05]  /*0160*/  EXIT ;  /* 0x000000000000794d */ /* 0x000fea0003800000 */
.L_x_14:
        /* <DEDUP_REMOVED lines=9> */
.L_x_40:


//--------------------- .text.gt_i64              --------------------------
	.section	.text.gt_i64,"ax",@progbits
	.align	128
        .global         gt_i64
        .type           gt_i64,@function
        .size           gt_i64,(.L_x_41 - gt_i64)
        .other          gt_i64,@"STO_CUDA_ENTRY STV_DEFAULT"
gt_i64:
.text.gt_i64:
        /* <DEDUP_REMOVED lines=18> */
[----:B----4-:R-:W-:-:S04]  /*0120*/  ISETP.GT.U32.AND P0, PT, R2, R4, PT ;  /* 0x000000040200720c */ /* 0x010fc80003f04070 */
[----:B------:R-:W-:-:S04]  /*0130*/  ISETP.GT.AND.EX P0, PT, R3, R5, PT, P0 ;  /* 0x000000050300720c */ /* 0x000fc80003f04300 */
[----:B------:R-:W-:-:S05]  /*0140*/  SEL R8, RZ, 0x1, !P0 ;  /* 0x00000001ff087807 */ /* 0x000fca0004000000 */
[----:B------:R-:W-:Y:S01]  /*0150*/  STG.E.64 desc[UR4][R6.64], R8 ;  /* 0x0000000806007986 */ /* 0x000fe2000c101b04 */
[----:B------:R-:W-:Y:S05]  /*0160*/  EXIT ;  /* 0x000000000000794d */ /* 0x000fea0003800000 */
.L_x_15:
        /* <DEDUP_REMOVED lines=9> */
.L_x_41:


//--------------------- .text.le_i64              --------------------------
	.section	.text.le_i64,"ax",@progbits
	.align	128
        .global         le_i64
        .type           le_i64,@function
        .size           le_i64,(.L_x_42 - le_i64)
        .other          le_i64,@"STO_CUDA_ENTRY STV_DEFAULT"
le_i64:
.text.le_i64:
        /* <DEDUP_REMOVED lines=20> */
[----:B------:R-:W-:-:S05]  /*0140*/  SEL R8, RZ, 0x1, P0 ;  /* 0x00000001ff087807 */ /* 0x000fca0000000000 */
[----:B------:R-:W-:Y:S01]  /*0150*/  STG.E.64 desc[UR4][R6.64], R8 ;  /* 0x0000000806007986 */ /* 0x000fe2000c101b04 */
[----:B------:R-:W-:Y:S05]  /*0160*/  EXIT ;  /* 0x000000000000794d */ /* 0x000fea0003800000 */
.L_x_16:
        /* <DEDUP_REMOVED lines=9> */
.L_x_42:


//--------------------- .text.lt_i64              --------------------------
	.section	.text.lt_i64,"ax",@progbits
	.align	128
        .global         lt_i64
        .type           lt_i64,@function
        .size           lt_i64,(.L_x_43 - lt_i64)
        .other          lt_i64,@"STO_CUDA_ENTRY STV_DEFAULT"
lt_i64:
.text.lt_i64:
        /* <DEDUP_REMOVED lines=20> */
[----:B------:R-:W-:-:S05]  /*0140*/  SEL R8, RZ, 0x1, P0 ;  /* 0x00000001ff087807 */ /* 0x000fca0000000000 */
[----:B------:R-:W-:Y:S01]  /*0150*/  STG.E.64 desc[UR4][R6.64], R8 ;  /* 0x0000000806007986 */ /* 0x000fe2000c101b04 */
[----:B------:R-:W-:Y:S05]  /*0160*/  EXIT ;  /* 0x000000000000794d */ /* 0x000fea0003800000 */
.L_x_17:
        /* <DEDUP_REMOVED lines=9> */
.L_x_43:


//--------------------- .text.ne_i64              --------------------------
	.section	.text.ne_i64,"ax",@progbits
	.align	128
        .global         ne_i64
        .type           ne_i64,@function
        .size           ne_i64,(.L_x_44 - ne_i64)
        .other          ne_i64,@"STO_CUDA_ENTRY STV_DEFAULT"
ne_i64:
.text.ne_i64:
        /* <DEDUP_REMOVED lines=18> */
[----:B----4-:R-:W-:-:S04]  /*0120*/  ISETP.NE.U32.AND P0, PT, R2, R4, PT ;  /* 0x000000040200720c */ /* 0x010fc80003f05070 */
[----:B------:R-:W-:-:S04]  /*0130*/  ISETP.NE.AND.EX P0, PT, R3, R5, PT, P0 ;  /* 0x000000050300720c */ /* 0x000fc80003f05300 */
[----:B------:R-:W-:-:S05]  /*0140*/  SEL R8, RZ, 0x1, !P0 ;  /* 0x00000001ff087807 */ /* 0x000fca0004000000 */
[----:B------:R-:W-:Y:S01]  /*0150*/  STG.E.64 desc[UR4][R6.64], R8 ;  /* 0x0000000806007986 */ /* 0x000fe2000c101b04 */
[----:B------:R-:W-:Y:S05]  /*0160*/  EXIT ;  /* 0x000000000000794d */ /* 0x000fea0003800000 */
.L_x_18:
        /* <DEDUP_REMOVED lines=9> */
.L_x_44:


//--------------------- .text.eq_i64              --------------------------
	.section	.text.eq_i64,"ax",@progbits
	.align	128
        .global         eq_i64
        .type           eq_i64,@function
        .size           eq_i64,(.L_x_45 - eq_i64)
        .other          eq_i64,@"STO_CUDA_ENTRY STV_DEFAULT"
eq_i64:
.text.eq_i64:
        /* <DEDUP_REMOVED lines=20> */
[----:B------:R-:W-:-:S05]  /*0140*/  SEL R8, RZ, 0x1, P0 ;  /* 0x00000001ff087807 */ /* 0x000fca0000000000 */
[----:B------:R-:W-:Y:S01]  /*0150*/  STG.E.64 desc[UR4][R6.64], R8 ;  /* 0x0000000806007986 */ /* 0x000fe2000c101b04 */
[----:B------:R-:W-:Y:S05]  /*0160*/  EXIT ;  /* 0x000000000000794d */ /* 0x000fea0003800000 */
.L_x_19:
        /* <DEDUP_REMOVED lines=9> */
.L_x_45:


//--------------------- .text.ge_i32              --------------------------
	.section	.text.ge_i32,"ax",@progbits
	.align	128
        .global         ge_i32
        .type           ge_i32,@function
        .size           ge_i32,(.L_x_46 - ge_i32)
        .other          ge_i32,@"STO_CUDA_ENTRY STV_DEFAULT"
ge_i32:
.text.ge_i32:
        /* <DEDUP_REMOVED lines=13> */
[----:B-1----:R-:W4:Y:S01]  /*00d0*/  LDG.E R2, desc[UR4][R2.64] ;  /* 0x0000000402027981 */ /* 0x002f22000c1e1900 */
[----:B--2---:R-:W-:-:S06]  /*00e0*/  IMAD.WIDE.U32 R4, R9, 0x4, R4 ;  /* 0x0000000409047825 */ /* 0x004fcc00078e0004 */
[----:B------:R-:W4:Y:S01]  /*00f0*/  LDG.E R5, desc[UR4][R4.64] ;  /* 0x0000000404057981 */ /* 0x000f22000c1e1900 */
[----:B---3--:R-:W-:Y:S01]  /*0100*/  IMAD.WIDE.U32 R6, R9, 0x4, R6 ;  /* 0x0000000409067825 */ /* 0x008fe200078e0006 */
[----:B----4-:R-:W-:-:S04]  /*0110*/  ISETP.GE.AND P0, PT, R2, R5, PT ;  /* 0x000000050200720c */ /* 0x010fc80003f06270 */
[----:B------:R-:W-:-:S05]  /*0120*/  SEL R9, RZ, 0x1, !P0 ;  /* 0x00000001ff097807 */ /* 0x000fca0004000000 */
[----:B------:R-:W-:Y:S01]  /*0130*/  STG.E desc[UR4][R6.64], R9 ;  /* 0x0000000906007986 */ /* 0x000fe2000c101904 */
[----:B------:R-:W-:Y:S05]  /*0140*/  EXIT ;  /* 0x000000000000794d */ /* 0x000fea0003800000 */
.L_x_20:
        /* <DEDUP_REMOVED lines=11> */
.L_x_46:


//--------------------- .text.gt_i32              --------------------------
	.section	.text.gt_i32,"ax",@progbits
	.align	128
        .global         gt_i32
        .type           gt_i32,@function
        .size           gt_i32,(.L_x_47 - gt_i32)
        .other          gt_i32,@"STO_CUDA_ENTRY STV_DEFAULT"
gt_i32:
.text.gt_i32:
        /* <DEDUP_REMOVED lines=17> */
[----:B----4-:R-:W-:-:S04]  /*0110*/  ISETP.GT.AND P0, PT, R2, R5, PT ;  /* 0x000000050200720c */ /* 0x010fc80003f04270 */
[----:B------:R-:W-:-:S05]  /*0120*/  SEL R9, RZ, 0x1, !P0 ;  /* 0x00000001ff097807 */ /* 0x000fca0004000000 */
[----:B------:R-:W-:Y:S01]  /*0130*/  STG.E desc[UR4][R6.64], R9 ;  /* 0x0000000906007986 */ /* 0x000fe2000c101904 */
[----:B------:R-:W-:Y:S05]  /*0140*/  EXIT ;  /* 0x000000000000794d */ /* 0x000fea0003800000 */
.L_x_21:
        /* <DEDUP_REMOVED lines=11> */
.L_x_47:


//--------------------- .text.le_i32              --------------------------
	.section	.text.le_i32,"ax",@progbits
	.align	128
        .global         le_i32
        .type           le_i32,@function
        .size           le_i32,(.L_x_48 - le_i32)
        .other          le_i32,@"STO_CUDA_ENTRY STV_DEFAULT"
le_i32:
.text.le_i32:
        /* <DEDUP_REMOVED lines=18> */
[----:B------:R-:W-:-:S05]  /*0120*/  SEL R9, RZ, 0x1, P0 ;  /* 0x00000001ff097807 */ /* 0x000fca0000000000 */
[----:B------:R-:W-:Y:S01]  /*0130*/  STG.E desc[UR4][R6.64], R9 ;  /* 0x0000000906007986 */ /* 0x000fe2000c101904 */
[----:B------:R-:W-:Y:S05]  /*0140*/  EXIT ;  /* 0x000000000000794d */ /* 0x000fea0003800000 */
.L_x_22:
        /* <DEDUP_REMOVED lines=11> */
.L_x_48:


//--------------------- .text.lt_i32              --------------------------
	.section	.text.lt_i32,"ax",@progbits
	.align	128
        .global         lt_i32
        .type           lt_i32,@function
        .size           lt_i32,(.L_x_49 - lt_i32)
        .other          lt_i32,@"STO_CUDA_ENTRY STV_DEFAULT"
lt_i32:
.text.lt_i32:
        /* <DEDUP_REMOVED lines=18> */
[----:B------:R-:W-:-:S05]  /*0120*/  SEL R9, RZ, 0x1, P0 ;  /* 0x00000001ff097807 */ /* 0x000fca0000000000 */
[----:B------:R-:W-:Y:S01]  /*0130*/  STG.E desc[UR4][R6.64], R9 ;  /* 0x0000000906007986 */ /* 0x000fe2000c101904 */
[----:B------:R-:W-:Y:S05]  /*0140*/  EXIT ;  /* 0x000000000000794d */ /* 0x000fea0003800000 */
.L_x_23:
        /* <DEDUP_REMOVED lines=11> */
.L_x_49:


//--------------------- .text.ne_i32              --------------------------
	.section	.text.ne_i32,"ax",@progbits
	.align	128
        .global         ne_i32
        .type           ne_i32,@function
        .size           ne_i32,(.L_x_50 - ne_i32)
        .other          ne_i32,@"STO_CUDA_ENTRY STV_DEFAULT"
ne_i32:
.text.ne_i32:
        /* <DEDUP_REMOVED lines=17> */
[----:B----4-:R-:W-:-:S04]  /*0110*/  ISETP.NE.AND P0, PT, R2, R5, PT ;  /* 0x000000050200720c */ /* 0x010fc80003f05270 */
[----:B------:R-:W-:-:S05]  /*0120*/  SEL R9, RZ, 0x1, !P0 ;  /* 0x00000001ff097807 */ /* 0x000fca0004000000 */
[----:B------:R-:W-:Y:S01]  /*0130*/  STG.E desc[UR4][R6.64], R9 ;  /* 0x0000000906007986 */ /* 0x000fe2000c101904 */
[----:B------:R-:W-:Y:S05]  /*0140*/  EXIT ;  /* 0x000000000000794d */ /* 0x000fea0003800000 */
.L_x_24:
        /* <DEDUP_REMOVED lines=11> */
.L_x_50:


//--------------------- .text.eq_i32              --------------------------
	.section	.text.eq_i32,"ax",@progbits
	.align	128
        .global         eq_i32
        .type           eq_i32,@function
        .size           eq_i32,(.L_x_51 - eq_i32)
        .other          eq_i32,@"STO_CUDA_ENTRY STV_DEFAULT"
eq_i32:
.text.eq_i32:
        /* <DEDUP_REMOVED lines=18> */
[----:B------:R-:W-:-:S05]  /*0120*/  SEL R9, RZ, 0x1, P0 ;  /* 0x00000001ff097807 */ /* 0x000fca0000000000 */
[----:B------:R-:W-:Y:S01]  /*0130*/  STG.E desc[UR4][R6.64], R9 ;  /* 0x0000000906007986 */ /* 0x000fe2000c101904 */
[----:B------:R-:W-:Y:S05]  /*0140*/  EXIT ;  /* 0x000000000000794d */ /* 0x000fea0003800000 */
.L_x_25:
        /* <DEDUP_REMOVED lines=11> */
.L_x_51:


//--------------------- .text.ge_f64              --------------------------
	.section	.text.ge_f64,"ax",@progbits
	.align	128
        .global         ge_f64
        .type           ge_f64,@function
        .size           ge_f64,(.L_x_52 - ge_f64)
        .other          ge_f64,@"STO_CUDA_ENTRY STV_DEFAULT"
ge_f64:
.text.ge_f64:
        /* <DEDUP_REMOVED lines=16> */
[----:B------:R-:W-:Y:S01]  /*0100*/  MOV R8, RZ ;  /* 0x000000ff00087202 */ /* 0x000fe20000000f00 */
[----:B---3--:R-:W-:Y:S01]  /*0110*/  IMAD.WIDE.U32 R6, R11, 0x8, R6 ;  /* 0x000000080b067825 */ /* 0x008fe200078e0006 */
[----:B----4-:R-:W-:-:S06]  /*0120*/  DSETP.GE.AND P0, PT, R2, R4, PT ;  /* 0x000000040200722a */ /* 0x010fcc0003f06000 */
[----:B------:R-:W-:-:S05]  /*0130*/  FSEL R9, RZ, 1.875, !P0 ;  /* 0x3ff00000ff097808 */ /* 0x000fca0004000000 */
[----:B------:R-:W-:Y:S01]  /*0140*/  STG.E.64 desc[UR4][R6.64], R8 ;  /* 0x0000000806007986 */ /* 0x000fe2000c101b04 */
[----:B------:R-:W-:Y:S05]  /*0150*/  EXIT ;  /* 0x000000000000794d */ /* 0x000fea0003800000 */
.L_x_26:
        /* <DEDUP_REMOVED lines=10> */
.L_x_52:


//--------------------- .text.gt_f64              --------------------------
	.section	.text.gt_f64,"ax",@progbits
	.align	128
        .global         gt_f64
        .type           gt_f64,@function
        .size           gt_f64,(.L_x_53 - gt_f64)
        .other          gt_f64,@"STO_CUDA_ENTRY STV_DEFAULT"
gt_f64:
.text.gt_f64:
        /* <DEDUP_REMOVED lines=18> */
[----:B----4-:R-:W-:-:S06]  /*0120*/  DSETP.GT.AND P0, PT, R2, R4, PT ;  /* 0x000000040200722a */ /* 0x010fcc0003f04000 */
[----:B------:R-:W-:-:S05]  /*0130*/  FSEL R9, RZ, 1.875, !P0 ;  /* 0x3ff00000ff097808 */ /* 0x000fca0004000000 */
[----:B------:R-:W-:Y:S01]  /*0140*/  STG.E.64 desc[UR4][R6.64], R8 ;  /* 0x0000000806007986 */ /* 0x000fe2000c101b04 */
[----:B------:R-:W-:Y:S05]  /*0150*/  EXIT ;  /* 0x000000000000794d */ /* 0x000fea0003800000 */
.L_x_27:
        /* <DEDUP_REMOVED lines=10> */
.L_x_53:


//--------------------- .text.le_f64              --------------------------
	.section	.text.le_f64,"ax",@progbits
	.align	128
        .global         le_f64
        .type           le_f64,@function
        .size           le_f64,(.L_x_54 - le_f64)
        .other          le_f64,@"STO_CUDA_ENTRY STV_DEFAULT"
le_f64:
.text.le_f64:
        /* <DEDUP_REMOVED lines=18> */
[----:B----4-:R-:W-:-:S06]  /*0120*/  DSETP.GTU.AND P0, PT, R2, R4, PT ;  /* 0x000000040200722a */ /* 0x010fcc0003f0c000 */
[----:B------:R-:W-:-:S05]  /*0130*/  FSEL R9, RZ, 1.875, P0 ;  /* 0x3ff00000ff097808 */ /* 0x000fca0000000000 */
[----:B------:R-:W-:Y:S01]  /*0140*/  STG.E.64 desc[UR4][R6.64], R8 ;  /* 0x0000000806007986 */ /* 0x000fe2000c101b04 */
[----:B------:R-:W-:Y:S05]  /*0150*/  EXIT ;  /* 0x000000000000794d */ /* 0x000fea0003800000 */
.L_x_28:
        /* <DEDUP_REMOVED lines=10> */
.L_x_54:


//--------------------- .text.lt_f64              --------------------------
	.section	.text.lt_f64,"ax",@progbits
	.align	128
        .global         lt_f64
        .type           lt_f64,@function
        .size           lt_f64,(.L_x_55 - lt_f64)
        .other          lt_f64,@"STO_CUDA_ENTRY STV_DEFAULT"
lt_f64:
.text.lt_f64:
        /* <DEDUP_REMOVED lines=18> */
[----:B----4-:R-:W-:-:S06]  /*0120*/  DSETP.GEU.AND P0, PT, R2, R4, PT ;  /* 0x000000040200722a */ /* 0x010fcc0003f0e000 */
[----:B------:R-:W-:-:S05]  /*0130*/  FSEL R9, RZ, 1.875, P0 ;  /* 0x3ff00000ff097808 */ /* 0x000fca0000000000 */
[----:B------:R-:W-:Y:S01]  /*0140*/  STG.E.64 desc[UR4][R6.64], R8 ;  /* 0x0000000806007986 */ /* 0x000fe2000c101b04 */
[----:B------:R-:W-:Y:S05]  /*0150*/  EXIT ;  /* 0x000000000000794d */ /* 0x000fea0003800000 */
.L_x_29:
        /* <DEDUP_REMOVED lines=10> */
.L_x_55:


//--------------------- .text.ne_f64              --------------------------
	.section	.text.ne_f64,"ax",@progbits
	.align	128
        .global         ne_f64
        .type           ne_f64,@function
        .size           ne_f64,(.L_x_56 - ne_f64)
        .other          ne_f64,@"STO_CUDA_ENTRY STV_DEFAULT"
ne_f64:
.text.ne_f64:
        /* <DEDUP_REMOVED lines=18> */
[----:B----4-:R-:W-:-:S06]  /*0120*/  DSETP.NEU.AND P0, PT, R2, R4, PT ;  /* 0x000000040200722a */ /* 0x010fcc0003f0d000 */
[----:B------:R-:W-:-:S05]  /*0130*/  FSEL R9, RZ, 1.875, !P0 ;  /* 0x3ff00000ff097808 */ /* 0x000fca0004000000 */
[----:B------:R-:W-:Y:S01]  /*0140*/  STG.E.64 desc[UR4][R6.64], R8 ;  /* 0x0000000806007986 */ /* 0x000fe2000c101b04 */
[----:B------:R-:W-:Y:S05]  /*0150*/  EXIT ;  /* 0x000000000000794d */ /* 0x000fea0003800000 */
.L_x_30:
        /* <DEDUP_REMOVED lines=10> */
.L_x_56:


//--------------------- .text.eq_f64              --------------------------
	.section	.text.eq_f64,"ax",@progbits
	.align	128
        .global         eq_f64
        .type           eq_f64,@function
        .size           eq_f64,(.L_x_57 - eq_f64)
        .other          eq_f64,@"STO_CUDA_ENTRY STV_DEFAULT"
eq_f64:
.text.eq_f64:
        /* <DEDUP_REMOVED lines=19> */
[----:B------:R-:W-:-:S05]  /*0130*/  FSEL R9, RZ, 1.875, P0 ;  /* 0x3ff00000ff097808 */ /* 0x000fca0000000000 */
[----:B------:R-:W-:Y:S01]  /*0140*/  STG.E.64 desc[UR4][R6.64], R8 ;  /* 0x0000000806007986 */ /* 0x000fe2000c101b04 */
[----:B------:R-:W-:Y:S05]  /*0150*/  EXIT ;  /* 0x000000000000794d */ /* 0x000fea0003800000 */
.L_x_31:
        /* <DEDUP_REMOVED lines=10> */
.L_x_57:


//--------------------- .text.ge_f32              --------------------------
	.section	.text.ge_f32,"ax",@progbits
	.align	128
        .global         ge_f32
        .type           ge_f32,@function
        .size           ge_f32,(.L_x_58 - ge_f32)
        .other          ge_f32,@"STO_CUDA_ENTRY STV_DEFAULT"
ge_f32:
.text.ge_f32:
        /* <DEDUP_REMOVED lines=17> */
[----:B----4-:R-:W-:-:S05]  /*0110*/  FSET.BF.GE.AND R9, R2, R5, PT ;  /* 0x000000050209720a */ /* 0x010fca0003806000 */
[----:B------:R-:W-:Y:S01]  /*0120*/  STG.E desc[UR4][R6.64], R9 ;  /* 0x0000000906007986 */ /* 0x000fe2000c101904 */
[----:B------:R-:W-:Y:S05]  /*0130*/  EXIT ;  /* 0x000000000000794d */ /* 0x000fea0003800000 */
.L_x_32:
        /* <DEDUP_REMOVED lines=12> */
.L_x_58:


//--------------------- .text.gt_f32              --------------------------
	.section	.text.gt_f32,"ax",@progbits
	.align	128
        .global         gt_f32
        .type           gt_f32,@function
        .size           gt_f32,(.L_x_59 - gt_f32)
        .other          gt_f32,@"STO_CUDA_ENTRY STV_DEFAULT"
gt_f32:
.text.gt_f32:
        /* <DEDUP_REMOVED lines=17> */
[----:B----4-:R-:W-:-:S05]  /*0110*/  FSET.BF.GT.AND R9, R2, R5, PT ;  /* 0x000000050209720a */ /* 0x010fca0003804000 */
[----:B------:R-:W-:Y:S01]  /*0120*/  STG.E desc[UR4][R6.64], R9 ;  /* 0x0000000906007986 */ /* 0x000fe2000c101904 */
[----:B------:R-:W-:Y:S05]  /*0130*/  EXIT ;  /* 0x000000000000794d */ /* 0x000fea0003800000 */
.L_x_33:
        /* <DEDUP_REMOVED lines=12> */
.L_x_59:


//--------------------- .text.le_f32              --------------------------
	.section	.text.le_f32,"ax",@progbits
	.align	128
        .global         le_f32
        .type           le_f32,@function
        .size           le_f32,(.L_x_60 - le_f32)
        .other          le_f32,@"STO_CUDA_ENTRY STV_DEFAULT"
le_f32:
.text.le_f32:
        /* <DEDUP_REMOVED lines=17> */
[----:B----4-:R-:W-:-:S05]  /*0110*/  FSET.BF.LE.AND R9, R2, R5, PT ;  /* 0x000000050209720a */ /* 0x010fca0003803000 */
[----:B------:R-:W-:Y:S01]  /*0120*/  STG.E desc[UR4][R6.64], R9 ;  /* 0x0000000906007986 */ /* 0x000fe2000c101904 */
[----:B------:R-:W-:Y:S05]  /*0130*/  EXIT ;  /* 0x000000000000794d */ /* 0x000fea0003800000 */
.L_x_34:
        /* <DEDUP_REMOVED lines=12> */
.L_x_60:


//--------------------- .text.lt_f32              --------------------------
	.section	.text.lt_f32,"ax",@progbits
	.align	128
        .global         lt_f32
        .type           lt_f32,@function
        .size           lt_f32,(.L_x_61 - lt_f32)
        .other          lt_f32,@"STO_CUDA_ENTRY STV_DEFAULT"
lt_f32:
.text.lt_f32:
        /* <DEDUP_REMOVED lines=17> */
[----:B----4-:R-:W-:-:S05]  /*0110*/  FSET.BF.LT.AND R9, R2, R5, PT ;  /* 0x000000050209720a */ /* 0x010fca0003801000 */
[----:B------:R-:W-:Y:S01]  /*0120*/  STG.E desc[UR4][R6.64], R9 ;  /* 0x0000000906007986 */ /* 0x000fe2000c101904 */
[----:B------:R-:W-:Y:S05]  /*0130*/  EXIT ;  /* 0x000000000000794d */ /* 0x000fea0003800000 */
.L_x_35:
        /* <DEDUP_REMOVED lines=12> */
.L_x_61:


//--------------------- .text.ne_f32              --------------------------
	.section	.text.ne_f32,"ax",@progbits
	.align	128
        .global         ne_f32
        .type           ne_f32,@function
        .size           ne_f32,(.L_x_62 - ne_f32)
        .other          ne_f32,@"STO_CUDA_ENTRY STV_DEFAULT"
ne_f32:
.text.ne_f32:
        /* <DEDUP_REMOVED lines=17> */
[----:B----4-:R-:W-:-:S05]  /*0110*/  FSET.BF.NEU.AND R9, R2, R5, PT ;  /* 0x000000050209720a */ /* 0x010fca000380d000 */
[----:B------:R-:W-:Y:S01]  /*0120*/  STG.E desc[UR4][R6.64], R9 ;  /* 0x0000000906007986 */ /* 0x000fe2000c101904 */
[----:B------:R-:W-:Y:S05]  /*0130*/  EXIT ;  /* 0x000000000000794d */ /* 0x000fea0003800000 */
.L_x_36:
        /* <DEDUP_REMOVED lines=12> */
.L_x_62:


//--------------------- .text.eq_f32              --------------------------
	.section	.text.eq_f32,"ax",@progbits
	.align	128
        .global         eq_f32
        .type           eq_f32,@function
        .size           eq_f32,(.L_x_63 - eq_f32)
        .other          eq_f32,@"STO_CUDA_ENTRY STV_DEFAULT"
eq_f32:
.text.eq_f32:
        /* <DEDUP_REMOVED lines=17> */
[----:B----4-:R-:W-:-:S05]  /*0110*/  FSET.BF.EQ.AND R9, R2, R5, PT ;  /* 0x000000050209720a */ /* 0x010fca0003802000 */
[----:B------:R-:W-:Y:S01]  /*0120*/  STG.E desc[UR4][R6.64], R9 ;  /* 0x0000000906007986 */ /* 0x000fe2000c101904 */
[----:B------:R-:W-:Y:S05]  /*0130*/  EXIT ;  /* 0x000000000000794d */ /* 0x000fea0003800000 */
.L_x_37:
        /* <DEDUP_REMOVED lines=12> */
.L_x_63:


//--------------------- .nv.shared.reserved.0     --------------------------
	.section	.nv.shared.reserved.0,"aw",@nobits
	.weak		__nv_reservedSMEM_offset_0_alias
	.size		__nv_reservedSMEM_offset_0_alias, 0, 64
	.other		__nv_reservedSMEM_offset_0_alias,@"STO_CUDA_RESERVED_SHARED STV_DEFAULT"
__nv_reservedSMEM_offset_0_alias:
	.zero		0
	.zero		64


//--------------------- .nv.constant0.lt_broadcast_f32 --------------------------
	.section	.nv.constant0.lt_broadcast_f32,"a",@progbits
	.sectionflags	@""
	.align	4
.nv.constant0.lt_broadcast_f32:
	.zero		952


//--------------------- .nv.constant0.eq_broadcast_f32 --------------------------
	.section	.nv.constant0.eq_broadcast_f32,"a",@progbits
	.sectionflags	@""
	.align	4
.nv.constant0.eq_broadcast_f32:
	.zero		952


//--------------------- .nv.constant0.ge_i64      --------------------------
	.section	.nv.constant0.ge_i64,"a",@progbits
	.sectionflags	@""
	.align	4
.nv.constant0.ge_i64:
	.zero		924


//--------------------- .nv.constant0.gt_i64      --------------------------
	.section	.nv.constant0.gt_i64,"a",@progbits
	.sectionflags	@""
	.align	4
.nv.constant0.gt_i64:
	.zero		924


//--------------------- .nv.constant0.le_i64      --------------------------
	.section	.nv.constant0.le_i64,"a",@progbits
	.sectionflags	@""
	.align	4
.nv.constant0.le_i64:
	.zero		924


//--------------------- .nv.constant0.lt_i64      --------------------------
	.section	.nv.constant0.lt_i64,"a",@progbits
	.sectionflags	@""
	.align	4
.nv.constant0.lt_i64:
	.zero		924


//--------------------- .nv.constant0.ne_i64      --------------------------
	.section	.nv.constant0.ne_i64,"a",@progbits
	.sectionflags	@""
	.align	4
.nv.constant0.ne_i64:
	.zero		924


//--------------------- .nv.constant0.eq_i64      --------------------------
	.section	.nv.constant0.eq_i64,"a",@progbits
	.sectionflags	@""
	.align	4
.nv.constant0.eq_i64:
	.zero		924


//--------------------- .nv.constant0.ge_i32      --------------------------
	.section	.nv.constant0.ge_i32,"a",@progbits
	.sectionflags	@""
	.align	4
.nv.constant0.ge_i32:
	.zero		924


//--------------------- .nv.constant0.gt_i32      --------------------------
	.section	.nv.constant0.gt_i32,"a",@progbits
	.sectionflags	@""
	.align	4
.nv.constant0.gt_i32:
	.zero		924


//--------------------- .nv.constant0.le_i32      --------------------------
	.section	.nv.constant0.le_i32,"a",@progbits
	.sectionflags	@""
	.align	4
.nv.constant0.le_i32:
	.zero		924


//--------------------- .nv.constant0.lt_i32      --------------------------
	.section	.nv.constant0.lt_i32,"a",@progbits
	.sectionflags	@""
	.align	4
.nv.constant0.lt_i32:
	.zero		924


//--------------------- .nv.constant0.ne_i32      --------------------------
	.section	.nv.constant0.ne_i32,"a",@progbits
	.sectionflags	@""
	.align	4
.nv.constant0.ne_i32:
	.zero		924


//--------------------- .nv.constant0.eq_i32      --------------------------
	.section	.nv.constant0.eq_i32,"a",@progbits
	.sectionflags	@""
	.align	4
.nv.constant0.eq_i32:
	.zero		924


//--------------------- .nv.constant0.ge_f64      --------------------------
	.section	.nv.constant0.ge_f64,"a",@progbits
	.sectionflags	@""
	.align	4
.nv.constant0.ge_f64:
	.zero		924


//--------------------- .nv.constant0.gt_f64      --------------------------
	.section	.nv.constant0.gt_f64,"a",@progbits
	.sectionflags	@""
	.align	4
.nv.constant0.gt_f64:
	.zero		924


//--------------------- .nv.constant0.le_f64      --------------------------
	.section	.nv.constant0.le_f64,"a",@progbits
	.sectionflags	@""
	.align	4
.nv.constant0.le_f64:
	.zero		924


//--------------------- .nv.constant0.lt_f64      --------------------------
	.section	.nv.constant0.lt_f64,"a",@progbits
	.sectionflags	@""
	.align	4
.nv.constant0.lt_f64:
	.zero		924


//--------------------- .nv.constant0.ne_f64      --------------------------
	.section	.nv.constant0.ne_f64,"a",@progbits
	.sectionflags	@""
	.align	4
.nv.constant0.ne_f64:
	.zero		924


//--------------------- .nv.constant0.eq_f64      --------------------------
	.section	.nv.constant0.eq_f64,"a",@progbits
	.sectionflags	@""
	.align	4
.nv.constant0.eq_f64:
	.zero		924


//--------------------- .nv.constant0.ge_f32      --------------------------
	.section	.nv.constant0.ge_f32,"a",@progbits
	.sectionflags	@""
	.align	4
.nv.constant0.ge_f32:
	.zero		924


//--------------------- .nv.constant0.gt_f32      --------------------------
	.section	.nv.constant0.gt_f32,"a",@progbits
	.sectionflags	@""
	.align	4
.nv.constant0.gt_f32:
	.zero		924


//--------------------- .nv.constant0.le_f32      --------------------------
	.section	.nv.constant0.le_f32,"a",@progbits
	.sectionflags	@""
	.align	4
.nv.constant0.le_f32:
	.zero		924


//--------------------- .nv.constant0.lt_f32      --------------------------
	.section	.nv.constant0.lt_f32,"a",@progbits
	.sectionflags	@""
	.align	4
.nv.constant0.lt_f32:
	.zero		924


//--------------------- .nv.constant0.ne_f32      --------------------------
	.section	.nv.constant0.ne_f32,"a",@progbits
	.sectionflags	@""
	.align	4
.nv.constant0.ne_f32:
	.zero		924


//--------------------- .nv.constant0.eq_f32      --------------------------
	.section	.nv.constant0.eq_f32,"a",@progbits
	.sectionflags	@""
	.align	4
.nv.constant0.eq_f32:
	.zero		924


//--------------------- SYMBOLS --------------------------

	.type		.nv.reservedSmem.offset0,@object
	.size		.nv.reservedSmem.offset0,0x4
